# CuTe-DSL kernel — source=cudnn_frontend_dsl family=grouped_gemm_swiglu
# config = {"ab_dtype": "Float4E2M1FN", "sf_vec": 16, "d_dtype": "Float8E4M3FN", "vector_f32": false, "mma_mn": [256, 128], "cluster_mn": [2, 1]}


// ===== COMPILED SASS (sm_100a) =====

	.target	sm_100a

	.elftype	@"ET_EXEC"


//--------------------- .note.nv.tkinfo           --------------------------
	.section	.note.nv.tkinfo,"",@"SHT_NOTE"
	.sectionflags	@"SHF_NOTE_NV_TKINFO"
	.tkinfo
        /*0018*/ 	.word	0x00000081
        /*0030*/ 	.string	""
        /*0030*/ 	.string	"ptxas"
        /*0030*/ 	.string	"Cuda compilation tools, release 12.9, V12.9.83"
        /*0030*/ 	.string	"Build system must define TOOLS_VERSION_EXTENDED"
        /*0030*/ 	.string	"-O 3 -arch sm_100a "



//--------------------- .note.nv.cuver            --------------------------
	.section	.note.nv.cuver,"",@"SHT_NOTE"
	.sectionflags	@"SHF_NOTE_NV_CUVER"
        /*0018*/ 	.short	0x0001
        /*001a*/ 	.short	0x0064
        /*001c*/ 	.short	0x0001
        /*001e*/ 	.short	0x0000
        /*0020*/ 	.short	0x0001
        /*0022*/ 	.short	0x0000


//--------------------- .nv.info                  --------------------------
	.section	.nv.info,"",@"SHT_CUDA_INFO"
	.align	4


	//----- nvinfo : EIATTR_REGCOUNT
	.align		4
        /*0000*/ 	.byte	0x04, 0x2f
        /*0002*/ 	.short	(.L_6 - .L_5)
	.align		4
.L_5:
        /*0004*/ 	.word	index@(kernel_cutlass_kernel_cudnngrouped_gemmgrouped_gemm_swiglugrouped_gemm_swiglu_quantBlockScaledContiguousGroupedGemmKernel_object_at__TiledMMA_ThrLayoutVMNK21111000_PermutationMNK____MMAAt_0)
        /*0008*/ 	.word	0x00000086


	//----- nvinfo : EIATTR_FRAME_SIZE
	.align		4
.L_6:
        /*000c*/ 	.byte	0x04, 0x11
        /*000e*/ 	.short	(.L_8 - .L_7)
	.align		4
.L_7:
        /*0010*/ 	.word	index@($__internal_2_$__cuda_sm10x_tcgen05_guardrail_trap_unallocated_columns_being_dealloced)
        /*0014*/ 	.word	0x00000000


	//----- nvinfo : EIATTR_FRAME_SIZE
	.align		4
.L_8:
        /*0018*/ 	.byte	0x04, 0x11
        /*001a*/ 	.short	(.L_10 - .L_9)
	.align		4
.L_9:
        /*001c*/ 	.word	index@($__internal_1_$__cuda_sm10x_tcgen05_guardrail_trap_phase_invalid_during_alloc)
        /*0020*/ 	.word	0x00000000


	//----- nvinfo : EIATTR_FRAME_SIZE
	.align		4
.L_10:
        /*0024*/ 	.byte	0x04, 0x11
        /*0026*/ 	.short	(.L_12 - .L_11)
	.align		4
.L_11:
        /*0028*/ 	.word	index@($__internal_0_$__cuda_sm10x_tcgen05_guardrail_trap_col_being_dealloced_not_returned_by_alloc)
        /*002c*/ 	.word	0x00000000


	//----- nvinfo : EIATTR_FRAME_SIZE
	.align		4
.L_12:
        /*0030*/ 	.byte	0x04, 0x11
        /*0032*/ 	.short	(.L_14 - .L_13)
	.align		4
.L_13:
        /*0034*/ 	.word	index@(kernel_cutlass_kernel_cudnngrouped_gemmgrouped_gemm_swiglugrouped_gemm_swiglu_quantBlockScaledContiguousGroupedGemmKernel_object_at__TiledMMA_ThrLayoutVMNK21111000_PermutationMNK____MMAAt_0)
        /*0038*/ 	.word	0x00000000


	//----- nvinfo : EIATTR_MIN_STACK_SIZE
	.align		4
.L_14:
        /*003c*/ 	.byte	0x04, 0x12
        /*003e*/ 	.short	(.L_16 - .L_15)
	.align		4
.L_15:
        /*0040*/ 	.word	index@(kernel_cutlass_kernel_cudnngrouped_gemmgrouped_gemm_swiglugrouped_gemm_swiglu_quantBlockScaledContiguousGroupedGemmKernel_object_at__TiledMMA_ThrLayoutVMNK21111000_PermutationMNK____MMAAt_0)
        /*0044*/ 	.word	0x00000000
.L_16:


//--------------------- .nv.info.kernel_cutlass_kernel_cudnngrouped_gemmgrouped_gemm_swiglugrouped_gemm_swiglu_quantBlockScaledContiguousGroupedGemmKernel_object_at__TiledMMA_ThrLayoutVMNK21111000_PermutationMNK____MMAAt_0 --------------------------
	.section	.nv.info.kernel_cutlass_kernel_cudnngrouped_gemmgrouped_gemm_swiglugrouped_gemm_swiglu_quantBlockScaledContiguousGroupedGemmKernel_object_at__TiledMMA_ThrLayoutVMNK21111000_PermutationMNK____MMAAt_0,"",@"SHT_CUDA_INFO"
	.sectionflags	@""
	.align	4


	//----- nvinfo : EIATTR_CUDA_API_VERSION
	.align		4
        /*0000*/ 	.byte	0x04, 0x37
        /*0002*/ 	.short	(.L_18 - .L_17)
.L_17:
        /*0004*/ 	.word	0x00000081


	//----- nvinfo : EIATTR_KPARAM_INFO
	.align		4
.L_18:
        /*0008*/ 	.byte	0x04, 0x17
        /*000a*/ 	.short	(.L_20 - .L_19)
.L_19:
        /*000c*/ 	.word	0x00000000
        /*0010*/ 	.short	0x000f
        /*0012*/ 	.short	0x03f8
        /*0014*/ 	.byte	0x00, 0xf0, 0x31, 0x00


	//----- nvinfo : EIATTR_KPARAM_INFO
	.align		4
.L_20:
        /*0018*/ 	.byte	0x04, 0x17
        /*001a*/ 	.short	(.L_22 - .L_21)
.L_21:
        /*001c*/ 	.word	0x00000000
        /*0020*/ 	.short	0x000e
        /*0022*/ 	.short	0x03ec
        /*0024*/ 	.byte	0x00, 0xf0, 0x31, 0x00


	//----- nvinfo : EIATTR_KPARAM_INFO
	.align		4
.L_22:
        /*0028*/ 	.byte	0x04, 0x17
        /*002a*/ 	.short	(.L_24 - .L_23)
.L_23:
        /*002c*/ 	.word	0x00000000
        /*0030*/ 	.short	0x000d
        /*0032*/ 	.short	0x03e0
        /*0034*/ 	.byte	0x00, 0xf0, 0x31, 0x00


	//----- nvinfo : EIATTR_KPARAM_INFO
	.align		4
.L_24:
        /*0038*/ 	.byte	0x04, 0x17
        /*003a*/ 	.short	(.L_26 - .L_25)
.L_25:
        /*003c*/ 	.word	0x00000000
        /*0040*/ 	.short	0x000c
        /*0042*/ 	.short	0x03d8
        /*0044*/ 	.byte	0x00, 0xf0, 0x21, 0x00


	//----- nvinfo : EIATTR_KPARAM_INFO
	.align		4
.L_26:
        /*0048*/ 	.byte	0x04, 0x17
        /*004a*/ 	.short	(.L_28 - .L_27)
.L_27:
        /*004c*/ 	.word	0x00000000
        /*0050*/ 	.short	0x000b
        /*0052*/ 	.short	0x03d0
        /*0054*/ 	.byte	0x00, 0xf0, 0x21, 0x00


	//----- nvinfo : EIATTR_KPARAM_INFO
	.align		4
.L_28:
        /*0058*/ 	.byte	0x04, 0x17
        /*005a*/ 	.short	(.L_30 - .L_29)
.L_29:
        /*005c*/ 	.word	0x00000000
        /*0060*/ 	.short	0x000a
        /*0062*/ 	.short	0x03c8
        /*0064*/ 	.byte	0x00, 0xf0, 0x21, 0x00


	//----- nvinfo : EIATTR_KPARAM_INFO
	.align		4
.L_30:
        /*0068*/ 	.byte	0x04, 0x17
        /*006a*/ 	.short	(.L_32 - .L_31)
.L_31:
        /*006c*/ 	.word	0x00000000
        /*0070*/ 	.short	0x0009
        /*0072*/ 	.short	0x03c0
        /*0074*/ 	.byte	0x00, 0xf0, 0x21, 0x00


	//----- nvinfo : EIATTR_KPARAM_INFO
	.align		4
.L_32:
        /*0078*/ 	.byte	0x04, 0x17
        /*007a*/ 	.short	(.L_34 - .L_33)
.L_33:
        /*007c*/ 	.word	0x00000000
        /*0080*/ 	.short	0x0008
        /*0082*/ 	.short	0x0340
        /*0084*/ 	.byte	0x00, 0xf0, 0x01, 0x02


	//----- nvinfo : EIATTR_KPARAM_INFO
	.align		4
.L_34:
        /*0088*/ 	.byte	0x04, 0x17
        /*008a*/ 	.short	(.L_36 - .L_35)
.L_35:
        /*008c*/ 	.word	0x00000000
        /*0090*/ 	.short	0x0007
        /*0092*/ 	.short	0x02c0
        /*0094*/ 	.byte	0x00, 0xf0, 0x01, 0x02


	//----- nvinfo : EIATTR_KPARAM_INFO
	.align		4
.L_36:
        /*0098*/ 	.byte	0x04, 0x17
        /*009a*/ 	.short	(.L_38 - .L_37)
.L_37:
        /*009c*/ 	.word	0x00000000
        /*00a0*/ 	.short	0x0006
        /*00a2*/ 	.short	0x0240
        /*00a4*/ 	.byte	0x00, 0xf0, 0x01, 0x02


	//----- nvinfo : EIATTR_KPARAM_INFO
	.align		4
.L_38:
        /*00a8*/ 	.byte	0x04, 0x17
        /*00aa*/ 	.short	(.L_40 - .L_39)
.L_39:
        /*00ac*/ 	.word	0x00000000
        /*00b0*/ 	.short	0x0005
        /*00b2*/ 	.short	0x01c0
        /*00b4*/ 	.byte	0x00, 0xf0, 0x01, 0x02


	//----- nvinfo : EIATTR_KPARAM_INFO
	.align		4
.L_40:
        /*00b8*/ 	.byte	0x04, 0x17
        /*00ba*/ 	.short	(.L_42 - .L_41)
.L_41:
        /*00bc*/ 	.word	0x00000000
        /*00c0*/ 	.short	0x0004
        /*00c2*/ 	.short	0x0140
        /*00c4*/ 	.byte	0x00, 0xf0, 0x01, 0x02


	//----- nvinfo : EIATTR_KPARAM_INFO
	.align		4
.L_42:
        /*00c8*/ 	.byte	0x04, 0x17
        /*00ca*/ 	.short	(.L_44 - .L_43)
.L_43:
        /*00cc*/ 	.word	0x00000000
        /*00d0*/ 	.short	0x0003
        /*00d2*/ 	.short	0x00c0
        /*00d4*/ 	.byte	0x00, 0xf0, 0x01, 0x02


	//----- nvinfo : EIATTR_KPARAM_INFO
	.align		4
.L_44:
        /*00d8*/ 	.byte	0x04, 0x17
        /*00da*/ 	.short	(.L_46 - .L_45)
.L_45:
        /*00dc*/ 	.word	0x00000000
        /*00e0*/ 	.short	0x0002
        /*00e2*/ 	.short	0x0040
        /*00e4*/ 	.byte	0x00, 0xf0, 0x01, 0x02


	//----- nvinfo : EIATTR_KPARAM_INFO
	.align		4
.L_46:
        /*00e8*/ 	.byte	0x04, 0x17
        /*00ea*/ 	.short	(.L_48 - .L_47)
.L_47:
        /*00ec*/ 	.word	0x00000000
        /*00f0*/ 	.short	0x0001
        /*00f2*/ 	.short	0x000c
        /*00f4*/ 	.byte	0x00, 0xf0, 0x31, 0x00


	//----- nvinfo : EIATTR_KPARAM_INFO
	.align		4
.L_48:
        /*00f8*/ 	.byte	0x04, 0x17
        /*00fa*/ 	.short	(.L_50 - .L_49)
.L_49:
        /*00fc*/ 	.word	0x00000000
        /*0100*/ 	.short	0x0000
        /*0102*/ 	.short	0x0000
        /*0104*/ 	.byte	0x00, 0xf0, 0x31, 0x00


	//----- nvinfo : EIATTR_AT_ENTRY_FRAGMENTS
	.align		4
.L_50:
        /*0108*/ 	.byte	0x04, 0x4f
        /*010a*/ 	.short	(.L_52 - .L_51)


	//   ....[0]....
.L_51:
        /*010c*/ 	.word	0x00000004


	//   ....[1]....
        /*0110*/ 	.word	0x00000005


	//----- nvinfo : EIATTR_RESERVED_SMEM_USED
	.align		4
.L_52:
        /*0114*/ 	.byte	0x01, 0x41
	.zero		2


	//----- nvinfo : EIATTR_SPARSE_MMA_MASK
	.align		4
        /*0118*/ 	.byte	0x03, 0x50
        /*011a*/ 	.short	0x0000


	//----- nvinfo : EIATTR_TCGEN05_2CTA_USED
	.align		4
        /*011c*/ 	.byte	0x01, 0x52
	.zero		2


	//----- nvinfo : EIATTR_MAXREG_COUNT
	.align		4
        /*0120*/ 	.byte	0x03, 0x1b
        /*0122*/ 	.short	0x00ff


	//----- nvinfo : EIATTR_NUM_BARRIERS
	.align		4
        /*0124*/ 	.byte	0x02, 0x4c
        /*0126*/ 	.byte	0x05
	.zero		1


	//----- nvinfo : EIATTR_INT_WARP_WIDE_INSTR_OFFSETS
	.align		4
        /*0128*/ 	.byte	0x04, 0x31
        /*012a*/ 	.short	(.L_54 - .L_53)


	//   ....[0]....
.L_53:
        /*012c*/ 	.word	0x00005c30


	//   ....[1]....
        /*0130*/ 	.word	0x00005cb0


	//   ....[2]....
        /*0134*/ 	.word	0x00005cd0


	//----- nvinfo : EIATTR_COOP_GROUP_MASK_REGIDS
	.align		4
.L_54:
        /*0138*/ 	.byte	0x04, 0x29
        /*013a*/ 	.short	(.L_56 - .L_55)


	//   ....[0]....
.L_55:
        /*013c*/ 	.word	0xffffffff


	//   ....[1]....
        /*0140*/ 	.word	0xffffffff


	//   ....[2]....
        /*0144*/ 	.word	0xffffffff


	//   ....[3]....
        /*0148*/ 	.word	0xffffffff


	//   ....[4]....
        /*014c*/ 	.word	0xffffffff


	//   ....[5]....
        /*0150*/ 	.word	0xffffffff


	//   ....[6]....
        /*0154*/ 	.word	0xffffffff


	//   ....[7]....
        /*0158*/ 	.word	0xffffffff


	//   ....[8]....
        /*015c*/ 	.word	0xffffffff


	//   ....[9]....
        /*0160*/ 	.word	0xffffffff


	//   ....[10]....
        /*0164*/ 	.word	0xffffffff


	//   ....[11]....
        /*0168*/ 	.word	0xffffffff


	//----- nvinfo : EIATTR_COOP_GROUP_INSTR_OFFSETS
	.align		4
.L_56:
        /*016c*/ 	.byte	0x04, 0x28
        /*016e*/ 	.short	(.L_58 - .L_57)


	//   ....[0]....
.L_57:
        /*0170*/ 	.word	0x00000130


	//   ....[1]....
        /*0174*/ 	.word	0x00000470


	//   ....[2]....
        /*0178*/ 	.word	0x00000620


	//   ....[3]....
        /*017c*/ 	.word	0x000008a0


	//   ....[4]....
        /*0180*/ 	.word	0x00000c30


	//   ....[5]....
        /*0184*/ 	.word	0x00000f00


	//   ....[6]....
        /*0188*/ 	.word	0x00000f60


	//   ....[7]....
        /*018c*/ 	.word	0x00002f20


	//   ....[8]....
        /*0190*/ 	.word	0x00003530


	//   ....[9]....
        /*0194*/ 	.word	0x00005740


	//   ....[10]....
        /*0198*/ 	.word	0x00005ab0


	//   ....[11]....
        /*019c*/ 	.word	0x00005d70


	//----- nvinfo : EIATTR_VRC_CTA_INIT_COUNT
	.align		4
.L_58:
        /*01a0*/ 	.byte	0x02, 0x4a
        /*01a2*/ 	.byte	0x80
	.zero		1


	//----- nvinfo : EIATTR_MBARRIER_INSTR_OFFSETS
	.align		4
        /*01a4*/ 	.byte	0x04, 0x39
        /*01a6*/ 	.short	(.L_60 - .L_59)


	//   ....[0]....
.L_59:
        /*01a8*/ 	.word	0x00000340
        /*01ac*/ 	.word	0x000000ff
        /*01b0*/ 	.word	0x00000000
        /*01b4*/ 	.short	0x0100
        /*01b6*/ 	.byte	0x06
	.zero		1


	//   ....[1]....
        /*01b8*/ 	.word	0x00000350
        /*01bc*/ 	.word	0x000000ff
        /*01c0*/ 	.word	0x00000008
        /*01c4*/ 	.short	0x0100
        /*01c6*/ 	.byte	0x06
	.zero		1


	//   ....[2]....
        /*01c8*/ 	.word	0x00000360
        /*01cc*/ 	.word	0x000000ff
        /*01d0*/ 	.word	0x00000010
        /*01d4*/ 	.short	0x0100
        /*01d6*/ 	.byte	0x06
	.zero		1


	//   ....[3]....
        /*01d8*/ 	.word	0x00000370
        /*01dc*/ 	.word	0x000000ff
        /*01e0*/ 	.word	0x00000018
        /*01e4*/ 	.short	0x0100
        /*01e6*/ 	.byte	0x06
	.zero		1


	//   ....[4]....
        /*01e8*/ 	.word	0x00000380
        /*01ec*/ 	.word	0x000000ff
        /*01f0*/ 	.word	0x00000020
        /*01f4*/ 	.short	0x0100
        /*01f6*/ 	.byte	0x06
	.zero		1


	//   ....[5]....
        /*01f8*/ 	.word	0x00000390
        /*01fc*/ 	.word	0x000000ff
        /*0200*/ 	.word	0x00000028
        /*0204*/ 	.short	0x0100
        /*0206*/ 	.byte	0x06
	.zero		1


	//   ....[6]....
        /*0208*/ 	.word	0x000003a0
        /*020c*/ 	.word	0x000000ff
        /*0210*/ 	.word	0x00000030
        /*0214*/ 	.short	0x0100
        /*0216*/ 	.byte	0x06
	.zero		1


	//   ....[7]....
        /*0218*/ 	.word	0x000003b0
        /*021c*/ 	.word	0x000000ff
        /*0220*/ 	.word	0x00000038
        /*0224*/ 	.short	0x0100
        /*0226*/ 	.byte	0x06
	.zero		1


	//   ....[8]....
        /*0228*/ 	.word	0x000003c0
        /*022c*/ 	.word	0x000000ff
        /*0230*/ 	.word	0x00000040
        /*0234*/ 	.short	0x0100
        /*0236*/ 	.byte	0x06
	.zero		1


	//   ....[9]....
        /*0238*/ 	.word	0x000003d0
        /*023c*/ 	.word	0x000000ff
        /*0240*/ 	.word	0x00000048
        /*0244*/ 	.short	0x0100
        /*0246*/ 	.byte	0x06
	.zero		1


	//   ....[10]....
        /*0248*/ 	.word	0x000003e0
        /*024c*/ 	.word	0x000000ff
        /*0250*/ 	.word	0x00000050
        /*0254*/ 	.short	0x0100
        /*0256*/ 	.byte	0x06
	.zero		1


	//   ....[11]....
        /*0258*/ 	.word	0x000003f0
        /*025c*/ 	.word	0x000000ff
        /*0260*/ 	.word	0x00000058
        /*0264*/ 	.short	0x0100
        /*0266*/ 	.byte	0x06
	.zero		1


	//   ....[12]....
        /*0268*/ 	.word	0x00000400
        /*026c*/ 	.word	0x000000ff
        /*0270*/ 	.word	0x00000060
        /*0274*/ 	.short	0x0100
        /*0276*/ 	.byte	0x06
	.zero		1


	//   ....[13]....
        /*0278*/ 	.word	0x00000410
        /*027c*/ 	.word	0x000000ff
        /*0280*/ 	.word	0x00000068
        /*0284*/ 	.short	0x0100
        /*0286*/ 	.byte	0x06
	.zero		1


	//   ....[14]....
        /*0288*/ 	.word	0x00000590
        /*028c*/ 	.word	0x000000ff
        /*0290*/ 	.word	0x00000070
        /*0294*/ 	.short	0x0100
        /*0296*/ 	.byte	0x07
	.zero		1


	//   ....[15]....
        /*0298*/ 	.word	0x000005a0
        /*029c*/ 	.word	0x000000ff
        /*02a0*/ 	.word	0x00000078
        /*02a4*/ 	.short	0x0100
        /*02a6*/ 	.byte	0x07
	.zero		1


	//   ....[16]....
        /*02a8*/ 	.word	0x000005b0
        /*02ac*/ 	.word	0x000000ff
        /*02b0*/ 	.word	0x00000080
        /*02b4*/ 	.short	0x0100
        /*02b6*/ 	.byte	0x07
	.zero		1


	//   ....[17]....
        /*02b8*/ 	.word	0x000005c0
        /*02bc*/ 	.word	0x000000ff
        /*02c0*/ 	.word	0x00000088
        /*02c4*/ 	.short	0x0100
        /*02c6*/ 	.byte	0x07
	.zero		1


	//   ....[18]....
        /*02c8*/ 	.word	0x00000740
        /*02cc*/ 	.word	0x000000ff
        /*02d0*/ 	.word	0x00000090
        /*02d4*/ 	.short	0x0100
        /*02d6*/ 	.byte	0x07
	.zero		1


	//   ....[19]....
        /*02d8*/ 	.word	0x00000750
        /*02dc*/ 	.word	0x000000ff
        /*02e0*/ 	.word	0x00000098
        /*02e4*/ 	.short	0x0100
        /*02e6*/ 	.byte	0x07
	.zero		1


	//   ....[20]....
        /*02e8*/ 	.word	0x00000760
        /*02ec*/ 	.word	0x000000ff
        /*02f0*/ 	.word	0x000000a0
        /*02f4*/ 	.short	0x0100
        /*02f6*/ 	.byte	0x07
	.zero		1


	//   ....[21]....
        /*02f8*/ 	.word	0x00000770
        /*02fc*/ 	.word	0x000000ff
        /*0300*/ 	.word	0x000000a8
        /*0304*/ 	.short	0x0100
        /*0306*/ 	.byte	0x07
	.zero		1


	//   ....[22]....
        /*0308*/ 	.word	0x00000840
        /*030c*/ 	.word	0x000000ff
        /*0310*/ 	.word	0x000000b0
        /*0314*/ 	.short	0x0100
        /*0316*/ 	.byte	0x06
	.zero		1


	//   ....[23]....
        /*0318*/ 	.word	0x00000fc0
        /*031c*/ 	.word	0x0000000e
        /*0320*/ 	.word	0x000000a0
        /*0324*/ 	.short	0x010a
        /*0326*/ 	.byte	0xff
	.zero		1


	//   ....[24]....
        /*0328*/ 	.word	0x000010a0
        /*032c*/ 	.word	0x0000000e
        /*0330*/ 	.word	0x00000090
        /*0334*/ 	.short	0x0101
        /*0336*/ 	.byte	0xff
	.zero		1


	//   ....[25]....
        /*0338*/ 	.word	0x000012d0
        /*033c*/ 	.word	0x00000002
        /*0340*/ 	.word	0x000000a0
        /*0344*/ 	.short	0x010a
        /*0346*/ 	.byte	0xff
	.zero		1


	//   ....[26]....
        /*0348*/ 	.word	0x000013f0
        /*034c*/ 	.word	0x00000002
        /*0350*/ 	.word	0x00000090
        /*0354*/ 	.short	0x0101
        /*0356*/ 	.byte	0xff
	.zero		1


	//   ....[27]....
        /*0358*/ 	.word	0x00001400
        /*035c*/ 	.word	0x00000003
        /*0360*/ 	.word	0x000000a0
        /*0364*/ 	.short	0x010a
        /*0366*/ 	.byte	0xff
	.zero		1


	//   ....[28]....
        /*0368*/ 	.word	0x00001490
        /*036c*/ 	.word	0x000000ff
        /*0370*/ 	.word	0x00000090
        /*0374*/ 	.short	0x010a
        /*0376*/ 	.byte	0x22
	.zero		1


	//   ....[29]....
        /*0378*/ 	.word	0x00001510
        /*037c*/ 	.word	0x000000ff
        /*0380*/ 	.word	0x000000a0
        /*0384*/ 	.short	0x0101
        /*0386*/ 	.byte	0x22
	.zero		1


	//   ....[30]....
        /*0388*/ 	.word	0x00001630
        /*038c*/ 	.word	0x000000ff
        /*0390*/ 	.word	0x00000038
        /*0394*/ 	.short	0x010a
        /*0396*/ 	.byte	0x06
	.zero		1


	//   ....[31]....
        /*0398*/ 	.word	0x000017f0
        /*039c*/ 	.word	0x000000ff
        /*03a0*/ 	.word	0x00000038
        /*03a4*/ 	.short	0x010a
        /*03a6*/ 	.byte	0x05
	.zero		1


	//   ....[32]....
        /*03a8*/ 	.word	0x00001a80
        /*03ac*/ 	.word	0x000000ff
        /*03b0*/ 	.word	0x00000038
        /*03b4*/ 	.short	0x010a
        /*03b6*/ 	.byte	0x21
	.zero		1


	//   ....[33]....
        /*03b8*/ 	.word	0x00001ac0
        /*03bc*/ 	.word	0x00000003
        /*03c0*/ 	.word	0x00000090
        /*03c4*/ 	.short	0x010a
        /*03c6*/ 	.byte	0xff
	.zero		1


	//   ....[34]....
        /*03c8*/ 	.word	0x00001b60
        /*03cc*/ 	.word	0x00000003
        /*03d0*/ 	.word	0x000000a0
        /*03d4*/ 	.short	0x0101
        /*03d6*/ 	.byte	0xff
	.zero		1


	//   ....[35]....
        /*03d8*/ 	.word	0x00001da0
        /*03dc*/ 	.word	0x000000ff
        /*03e0*/ 	.word	0x00000038
        /*03e4*/ 	.short	0x010a
        /*03e6*/ 	.byte	0x05
	.zero		1


	//   ....[36]....
        /*03e8*/ 	.word	0x00001e80
        /*03ec*/ 	.word	0x000000ff
        /*03f0*/ 	.word	0x00000090
        /*03f4*/ 	.short	0x010a
        /*03f6*/ 	.byte	0x0c
	.zero		1


	//   ....[37]....
        /*03f8*/ 	.word	0x00001f20
        /*03fc*/ 	.word	0x000000ff
        /*0400*/ 	.word	0x000000a0
        /*0404*/ 	.short	0x0101
        /*0406*/ 	.byte	0x0c
	.zero		1


	//   ....[38]....
        /*0408*/ 	.word	0x00002400
        /*040c*/ 	.word	0x000000ff
        /*0410*/ 	.word	0x00000000
        /*0414*/ 	.short	0x010a
        /*0416*/ 	.byte	0x19
	.zero		1


	//   ....[39]....
        /*0418*/ 	.word	0x00002410
        /*041c*/ 	.word	0x000000ff
        /*0420*/ 	.word	0x00000080
        /*0424*/ 	.short	0x010a
        /*0426*/ 	.byte	0x11
	.zero		1


	//   ....[40]....
        /*0428*/ 	.word	0x00002460
        /*042c*/ 	.word	0x000000ff
        /*0430*/ 	.word	0x00000080
        /*0434*/ 	.short	0x010a
        /*0436*/ 	.byte	0x11
	.zero		1


	//   ....[41]....
        /*0438*/ 	.word	0x000026f0
        /*043c*/ 	.word	0x000000ff
        /*0440*/ 	.word	0x00000000
        /*0444*/ 	.short	0x010a
        /*0446*/ 	.byte	0x0d
	.zero		1


	//   ....[42]....
        /*0448*/ 	.word	0x000028e0
        /*044c*/ 	.word	0x000000ff
        /*0450*/ 	.word	0x00000000
        /*0454*/ 	.short	0x010a
        /*0456*/ 	.byte	0x19
	.zero		1


	//   ....[43]....
        /*0458*/ 	.word	0x00002a00
        /*045c*/ 	.word	0x000000ff
        /*0460*/ 	.word	0x00000080
        /*0464*/ 	.short	0x010a
        /*0466*/ 	.byte	0x10
	.zero		1


	//   ....[44]....
        /*0468*/ 	.word	0x00002a10
        /*046c*/ 	.word	0x00000002
        /*0470*/ 	.word	0x00000090
        /*0474*/ 	.short	0x010a
        /*0476*/ 	.byte	0xff
	.zero		1


	//   ....[45]....
        /*0478*/ 	.word	0x00002ab0
        /*047c*/ 	.word	0x00000002
        /*0480*/ 	.word	0x000000a0
        /*0484*/ 	.short	0x0101
        /*0486*/ 	.byte	0xff
	.zero		1


	//   ....[46]....
        /*0488*/ 	.word	0x00002bb0
        /*048c*/ 	.word	0x00000000
        /*0490*/ 	.word	0x00000080
        /*0494*/ 	.short	0x010a
        /*0496*/ 	.byte	0xff
	.zero		1


	//   ....[47]....
        /*0498*/ 	.word	0x00002bf0
        /*049c*/ 	.word	0x00000000
        /*04a0*/ 	.word	0x00000080
        /*04a4*/ 	.short	0x010a
        /*04a6*/ 	.byte	0xff
	.zero		1


	//   ....[48]....
        /*04a8*/ 	.word	0x00002cf0
        /*04ac*/ 	.word	0x000000ff
        /*04b0*/ 	.word	0x000000b0
        /*04b4*/ 	.short	0x0100
        /*04b6*/ 	.byte	0x05
	.zero		1


	//   ....[49]....
        /*04b8*/ 	.word	0x00002de0
        /*04bc*/ 	.word	0x000000ff
        /*04c0*/ 	.word	0x000000b0
        /*04c4*/ 	.short	0x0100
        /*04c6*/ 	.byte	0x05
	.zero		1


	//   ....[50]....
        /*04c8*/ 	.word	0x00002ed0
        /*04cc*/ 	.word	0x000000ff
        /*04d0*/ 	.word	0x000000b0
        /*04d4*/ 	.short	0x0100
        /*04d6*/ 	.byte	0x05
	.zero		1


	//   ....[51]....
        /*04d8*/ 	.word	0x000031a0
        /*04dc*/ 	.word	0x00000003
        /*04e0*/ 	.word	0x00000000
        /*04e4*/ 	.short	0x010a
        /*04e6*/ 	.byte	0xff
	.zero		1


	//   ....[52]....
        /*04e8*/ 	.word	0x000031c0
        /*04ec*/ 	.word	0x00000003
        /*04f0*/ 	.word	0x00000000
        /*04f4*/ 	.short	0x010a
        /*04f6*/ 	.byte	0xff
	.zero		1


	//   ....[53]....
        /*04f8*/ 	.word	0x000033a0
        /*04fc*/ 	.word	0x00000003
        /*0500*/ 	.word	0x00000000
        /*0504*/ 	.short	0x010a
        /*0506*/ 	.byte	0xff
	.zero		1


	//   ....[54]....
        /*0508*/ 	.word	0x000033c0
        /*050c*/ 	.word	0x00000003
        /*0510*/ 	.word	0x00000000
        /*0514*/ 	.short	0x010a
        /*0516*/ 	.byte	0xff
	.zero		1


	//   ....[55]....
        /*0518*/ 	.word	0x000034b0
        /*051c*/ 	.word	0x00000003
        /*0520*/ 	.word	0x00000000
        /*0524*/ 	.short	0x0101
        /*0526*/ 	.byte	0xff
	.zero		1


	//   ....[56]....
        /*0528*/ 	.word	0x000035a0
        /*052c*/ 	.word	0x00000003
        /*0530*/ 	.word	0x00000090
        /*0534*/ 	.short	0x010a
        /*0536*/ 	.byte	0xff
	.zero		1


	//   ....[57]....
        /*0538*/ 	.word	0x00003600
        /*053c*/ 	.word	0x00000003
        /*0540*/ 	.word	0x000000a0
        /*0544*/ 	.short	0x0101
        /*0546*/ 	.byte	0xff
	.zero		1


	//   ....[58]....
        /*0548*/ 	.word	0x00003a30
        /*054c*/ 	.word	0x00000037
        /*0550*/ 	.word	0x00000070
        /*0554*/ 	.short	0x010a
        /*0556*/ 	.byte	0xff
	.zero		1


	//   ....[59]....
        /*0558*/ 	.word	0x000056f0
        /*055c*/ 	.word	0x00000007
        /*0560*/ 	.word	0x00000000
        /*0564*/ 	.short	0x0101
        /*0566*/ 	.byte	0xff
	.zero		1


	//   ....[60]....
        /*0568*/ 	.word	0x00005700
        /*056c*/ 	.word	0x00000005
        /*0570*/ 	.word	0x00000090
        /*0574*/ 	.short	0x010a
        /*0576*/ 	.byte	0xff
	.zero		1


	//   ....[61]....
        /*0578*/ 	.word	0x000057c0
        /*057c*/ 	.word	0x00000005
        /*0580*/ 	.word	0x000000a0
        /*0584*/ 	.short	0x0101
        /*0586*/ 	.byte	0xff
	.zero		1


	//   ....[62]....
        /*0588*/ 	.word	0x00005a60
        /*058c*/ 	.word	0x00000005
        /*0590*/ 	.word	0x00000000
        /*0594*/ 	.short	0x0101
        /*0596*/ 	.byte	0xff
	.zero		1


	//   ....[63]....
        /*0598*/ 	.word	0x00005a70
        /*059c*/ 	.word	0x00000003
        /*05a0*/ 	.word	0x000000b0
        /*05a4*/ 	.short	0x010a
        /*05a6*/ 	.byte	0xff
	.zero		1


	//   ....[64]....
        /*05a8*/ 	.word	0x00005e10
        /*05ac*/ 	.word	0x00000003
        /*05b0*/ 	.word	0x000000b0
        /*05b4*/ 	.short	0x0100
        /*05b6*/ 	.byte	0xff
	.zero		1


	//   ....[65]....
        /*05b8*/ 	.word	0x00005e70
        /*05bc*/ 	.word	0x0000000e
        /*05c0*/ 	.word	0x000000a0
        /*05c4*/ 	.short	0x010a
        /*05c6*/ 	.byte	0xff
	.zero		1


	//   ....[66]....
        /*05c8*/ 	.word	0x00005ed0
        /*05cc*/ 	.word	0x00000002
        /*05d0*/ 	.word	0x000000a0
        /*05d4*/ 	.short	0x010a
        /*05d6*/ 	.byte	0xff
	.zero		1


	//   ....[67]....
        /*05d8*/ 	.word	0x00005f30
        /*05dc*/ 	.word	0x00000003
        /*05e0*/ 	.word	0x000000a0
        /*05e4*/ 	.short	0x010a
        /*05e6*/ 	.byte	0xff
	.zero		1


	//   ....[68]....
        /*05e8*/ 	.word	0x00005f90
        /*05ec*/ 	.word	0x00000000
        /*05f0*/ 	.word	0x00000090
        /*05f4*/ 	.short	0x010a
        /*05f6*/ 	.byte	0xff
	.zero		1


	//   ....[69]....
        /*05f8*/ 	.word	0x00006010
        /*05fc*/ 	.word	0x00000000
        /*0600*/ 	.word	0x00000038
        /*0604*/ 	.short	0x010a
        /*0606*/ 	.byte	0xff
	.zero		1


	//   ....[70]....
        /*0608*/ 	.word	0x00006070
        /*060c*/ 	.word	0x00000003
        /*0610*/ 	.word	0x00000090
        /*0614*/ 	.short	0x010a
        /*0616*/ 	.byte	0xff
	.zero		1


	//   ....[71]....
        /*0618*/ 	.word	0x000060f0
        /*061c*/ 	.word	0x00000000
        /*0620*/ 	.word	0x00000038
        /*0624*/ 	.short	0x010a
        /*0626*/ 	.byte	0xff
	.zero		1


	//   ....[72]....
        /*0628*/ 	.word	0x00006150
        /*062c*/ 	.word	0x00000002
        /*0630*/ 	.word	0x00000090
        /*0634*/ 	.short	0x010a
        /*0636*/ 	.byte	0xff
	.zero		1


	//   ....[73]....
        /*0638*/ 	.word	0x000061d0
        /*063c*/ 	.word	0x00000000
        /*0640*/ 	.word	0x00000080
        /*0644*/ 	.short	0x010a
        /*0646*/ 	.byte	0xff
	.zero		1


	//   ....[74]....
        /*0648*/ 	.word	0x00006250
        /*064c*/ 	.word	0x00000000
        /*0650*/ 	.word	0x00000000
        /*0654*/ 	.short	0x010a
        /*0656*/ 	.byte	0xff
	.zero		1


	//   ....[75]....
        /*0658*/ 	.word	0x000062c0
        /*065c*/ 	.word	0x00000002
        /*0660*/ 	.word	0x00000090
        /*0664*/ 	.short	0x010a
        /*0666*/ 	.byte	0xff
	.zero		1


	//   ....[76]....
        /*0668*/ 	.word	0x00006320
        /*066c*/ 	.word	0x00000003
        /*0670*/ 	.word	0x00000000
        /*0674*/ 	.short	0x010a
        /*0676*/ 	.byte	0xff
	.zero		1


	//   ....[77]....
        /*0678*/ 	.word	0x00006380
        /*067c*/ 	.word	0x00000003
        /*0680*/ 	.word	0x00000000
        /*0684*/ 	.short	0x010a
        /*0686*/ 	.byte	0xff
	.zero		1


	//   ....[78]....
        /*0688*/ 	.word	0x000063d0
        /*068c*/ 	.word	0x00000003
        /*0690*/ 	.word	0x00000090
        /*0694*/ 	.short	0x010a
        /*0696*/ 	.byte	0xff
	.zero		1


	//   ....[79]....
        /*0698*/ 	.word	0x00006430
        /*069c*/ 	.word	0x00000037
        /*06a0*/ 	.word	0x00000070
        /*06a4*/ 	.short	0x010a
        /*06a6*/ 	.byte	0xff
	.zero		1


	//   ....[80]....
        /*06a8*/ 	.word	0x00006490
        /*06ac*/ 	.word	0x00000005
        /*06b0*/ 	.word	0x00000090
        /*06b4*/ 	.short	0x010a
        /*06b6*/ 	.byte	0xff
	.zero		1


	//   ....[81]....
        /*06b8*/ 	.word	0x000064e0
        /*06bc*/ 	.word	0x00000003
        /*06c0*/ 	.word	0x000000b0
        /*06c4*/ 	.short	0x010a
        /*06c6*/ 	.byte	0xff
	.zero		1


	//----- nvinfo : EIATTR_NUM_MBARRIERS
	.align		4
.L_60:
        /*06c8*/ 	.byte	0x03, 0x38
        /*06ca*/ 	.short	0x001b


	//----- nvinfo : EIATTR_EXIT_INSTR_OFFSETS
	.align		4
        /*06cc*/ 	.byte	0x04, 0x1c
        /*06ce*/ 	.short	(.L_62 - .L_61)


	//   ....[0]....
.L_61:
        /*06d0*/ 	.word	0x00005e50


	//----- nvinfo : EIATTR_MAX_THREADS
	.align		4
.L_62:
        /*06d4*/ 	.byte	0x04, 0x05
        /*06d6*/ 	.short	(.L_64 - .L_63)
.L_63:
        /*06d8*/ 	.word	0x000000e0
        /*06dc*/ 	.word	0x00000001
        /*06e0*/ 	.word	0x00000001


	//----- nvinfo : EIATTR_CRS_STACK_SIZE
	.align		4
.L_64:
        /*06e4*/ 	.byte	0x04, 0x1e
        /*06e6*/ 	.short	(.L_66 - .L_65)
.L_65:
        /*06e8*/ 	.word	0x00000000


	//----- nvinfo : EIATTR_CBANK_PARAM_SIZE
	.align		4
.L_66:
        /*06ec*/ 	.byte	0x03, 0x19
        /*06ee*/ 	.short	0x0404


	//----- nvinfo : EIATTR_PARAM_CBANK
	.align		4
        /*06f0*/ 	.byte	0x04, 0x0a
        /*06f2*/ 	.short	(.L_68 - .L_67)
	.align		4
.L_67:
        /*06f4*/ 	.word	index@(.nv.constant0.kernel_cutlass_kernel_cudnngrouped_gemmgrouped_gemm_swiglugrouped_gemm_swiglu_quantBlockScaledContiguousGroupedGemmKernel_object_at__TiledMMA_ThrLayoutVMNK21111000_PermutationMNK____MMAAt_0)
        /*06f8*/ 	.short	0x0380
        /*06fa*/ 	.short	0x0404


	//----- nvinfo : EIATTR_SW_WAR
	.align		4
.L_68:
        /*06fc*/ 	.byte	0x04, 0x36
        /*06fe*/ 	.short	(.L_70 - .L_69)
.L_69:
        /*0700*/ 	.word	0x00000008
.L_70:


//--------------------- .nv.compat                --------------------------
	.section	.nv.compat,"",@"SHT_CUDA_COMPAT_INFO"
	.align	4
        /*0000*/ 	.byte	0x02, 0x02, 0x02, 0x00, 0x02, 0x05, 0x05, 0x00, 0x02, 0x03, 0x01, 0x00, 0x02, 0x06, 0x01, 0x00


//--------------------- .nv.callgraph             --------------------------
	.section	.nv.callgraph,"",@"SHT_CUDA_CALLGRAPH"
	.align	4
	.sectionentsize	8
	.align		4
        /*0000*/ 	.word	0x00000000
	.align		4
        /*0004*/ 	.word	0xffffffff
	.align		4
        /*0008*/ 	.word	0x00000000
	.align		4
        /*000c*/ 	.word	0xfffffffe
	.align		4
        /*0010*/ 	.word	0x00000000
	.align		4
        /*0014*/ 	.word	0xfffffffd
	.align		4
        /*0018*/ 	.word	0x00000000
	.align		4
        /*001c*/ 	.word	0xfffffffc


//--------------------- .text.kernel_cutlass_kernel_cudnngrouped_gemmgrouped_gemm_swiglugrouped_gemm_swiglu_quantBlockScaledContiguousGroupedGemmKernel_object_at__TiledMMA_ThrLayoutVMNK21111000_PermutationMNK____MMAAt_0 --------------------------
	.section	.text.kernel_cutlass_kernel_cudnngrouped_gemmgrouped_gemm_swiglugrouped_gemm_swiglu_quantBlockScaledContiguousGroupedGemmKernel_object_at__TiledMMA_ThrLayoutVMNK21111000_PermutationMNK____MMAAt_0,"ax",@progbits
	.align	128
        .global         kernel_cutlass_kernel_cudnngrouped_gemmgrouped_gemm_swiglugrouped_gemm_swiglu_quantBlockScaledContiguousGroupedGemmKernel_object_at__TiledMMA_ThrLayoutVMNK21111000_PermutationMNK____MMAAt_0
        .type           kernel_cutlass_kernel_cudnngrouped_gemmgrouped_gemm_swiglugrouped_gemm_swiglu_quantBlockScaledContiguousGroupedGemmKernel_object_at__TiledMMA_ThrLayoutVMNK21111000_PermutationMNK____MMAAt_0,@function
        .size           kernel_cutlass_kernel_cudnngrouped_gemmgrouped_gemm_swiglugrouped_gemm_swiglu_quantBlockScaledContiguousGroupedGemmKernel_object_at__TiledMMA_ThrLayoutVMNK21111000_PermutationMNK____MMAAt_0,(.L_x_116 - kernel_cutlass_kernel_cudnngrouped_gemmgrouped_gemm_swiglugrouped_gemm_swiglu_quantBlockScaledContiguousGroupedGemmKernel_object_at__TiledMMA_ThrLayoutVMNK21111000_PermutationMNK____MMAAt_0)
        .other          kernel_cutlass_kernel_cudnngrouped_gemmgrouped_gemm_swiglugrouped_gemm_swiglu_quantBlockScaledContiguousGroupedGemmKernel_object_at__TiledMMA_ThrLayoutVMNK21111000_PermutationMNK____MMAAt_0,@"STO_CUDA_ENTRY STV_DEFAULT"
kernel_cutlass_kernel_cudnngrouped_gemmgrouped_gemm_swiglugrouped_gemm_swiglu_quantBlockScaledContiguousGroupedGemmKernel_object_at__TiledMMA_ThrLayoutVMNK21111000_PermutationMNK____MMAAt_0:
.text.kernel_cutlass_kernel_cudnngrouped_gemmgrouped_gemm_swiglugrouped_gemm_swiglu_quantBlockScaledContiguousGroupedGemmKernel_object_at__TiledMMA_ThrLayoutVMNK21111000_PermutationMNK____MMAAt_0:
[----:B------:R-:W1:Y:S01]  /*0000*/  LDC R1, c[0x0][0x37c] ;  /* 0x0000df00ff017b82 */ /* 0x000e620000000800 */
[----:B------:R-:W2:Y:S01]  /*0010*/  S2R R3, SR_TID.Y ;  /* 0x0000000000037919 */ /* 0x000ea20000002200 */
[----:B------:R-:W3:Y:S06]  /*0020*/  LDCU UR5, c[0x0][0x360] ;  /* 0x00006c00ff0577ac */ /* 0x000eec0008000800 */
[----:B------:R-:W4:Y:S01]  /*0030*/  S2UR UR23, SR_CTAID.X ;  /* 0x00000000001779c3 */ /* 0x000f220000002500 */
[----:B------:R-:W2:Y:S01]  /*0040*/  S2R R0, SR_TID.Z ;  /* 0x0000000000007919 */ /* 0x000ea20000002300 */
[----:B------:R-:W2:Y:S01]  /*0050*/  LDCU UR4, c[0x0][0x364] ;  /* 0x00006c80ff0477ac */ /* 0x000ea20008000800 */
[----:B------:R-:W3:Y:S01]  /*0060*/  S2R R60, SR_TID.X ;  /* 0x00000000003c7919 */ /* 0x000ee20000002100 */
[----:B------:R-:W5:Y:S01]  /*0070*/  LDCU.U8 UR7, c[0x0][0x382] ;  /* 0x00007040ff0777ac */ /* 0x000f620008000000 */
[----:B------:R-:W4:Y:S02]  /*0080*/  LDCU.U8 UR6, c[0x0][0x381] ;  /* 0x00007020ff0677ac */ /* 0x000f240008000000 */
[----:B----4-:R-:W-:-:S02]  /*0090*/  ULOP3.LUT UR23, UR23, 0x1, URZ, 0xc0, !UPT ;  /* 0x0000000117177892 */ /* 0x010fc4000f8ec0ff */
[----:B-----5:R-:W-:Y:S02]  /*00a0*/  ULOP3.LUT UR7, UR7, 0x1, URZ, 0xc0, !UPT ;  /* 0x0000000107077892 */ /* 0x020fe4000f8ec0ff */
[----:B------:R-:W-:Y:S02]  /*00b0*/  ULOP3.LUT UR6, UR6, 0x1, URZ, 0xc0, !UPT ;  /* 0x0000000106067892 */ /* 0x000fe4000f8ec0ff */
[----:B------:R-:W-:Y:S02]  /*00c0*/  UISETP.NE.U32.AND UP6, UPT, UR7, 0x1, UPT ;  /* 0x000000010700788c */ /* 0x000fe4000bfc5070 */
[----:B------:R-:W-:Y:S01]  /*00d0*/  UISETP.NE.U32.AND UP5, UPT, UR6, 0x1, UPT ;  /* 0x000000010600788c */ /* 0x000fe2000bfa5070 */
[----:B--2---:R-:W-:Y:S01]  /*00e0*/  IMAD R3, R0, UR4, R3 ;  /* 0x0000000400037c24 */ /* 0x004fe2000f8e0203 */
[----:B------:R-:W2:Y:S03]  /*00f0*/  S2UR UR4, SR_CgaCtaId ;  /* 0x00000000000479c3 */ /* 0x000ea60000008800 */
[----:B---3--:R-:W-:Y:S01]  /*0100*/  IMAD R78, R3, UR5, R60 ;  /* 0x00000005034e7c24 */ /* 0x008fe2000f8e023c */
[----:B------:R-:W3:Y:S04]  /*0110*/  LDCU UR5, c[0x0][0x36c] ;  /* 0x00006d80ff0577ac */ /* 0x000ee80008000800 */
[----:B------:R-:W-:-:S06]  /*0120*/  SHF.R.U32.HI R78, RZ, 0x5, R78 ;  /* 0x00000005ff4e7819 */ /* 0x000fcc000001164e */
[----:B------:R-:W4:Y:S01]  /*0130*/  SHFL.IDX PT, R78, R78, RZ, 0x1f ;  /* 0x00001fff4e4e7589 */ /* 0x000f2200000e0000 */
[----:B---3--:R-:W-:Y:S01]  /*0140*/  UISETP.EQ.U32.AND UP4, UPT, UR5, 0x1, UPT ;  /* 0x000000010500788c */ /* 0x008fe2000bf82070 */
[C---:B----4-:R-:W-:Y:S02]  /*0150*/  ISETP.NE.AND P1, PT, R78.reuse, 0x5, PT ;  /* 0x000000054e00780c */ /* 0x050fe40003f25270 */
[----:B------:R-:W-:-:S11]  /*0160*/  ISETP.NE.AND P0, PT, R78, RZ, PT ;  /* 0x000000ff4e00720c */ /* 0x000fd60003f05270 */
[----:B-12---:R-:W-:Y:S05]  /*0170*/  @P1 BRA `(.L_x_0) ;  /* 0x0000000000501947 */ /* 0x006fea0003800000 */
[----:B------:R-:W1:Y:S02]  /*0180*/  LDCU.64 UR6, c[0x0][0x348] ;  /* 0x00006900ff0677ac */ /* 0x000e640008000a00 */
[----:B-1----:R-:W-:Y:S02]  /*0190*/  UIADD3 UR16, UP1, UPT, UR6, 0x40, URZ ;  /* 0x0000004006107890 */ /* 0x002fe4000ff3e0ff */
[----:B------:R-:W-:Y:S02]  /*01a0*/  UIADD3 UR14, UP0, UPT, UR6, 0xc0, URZ ;  /* 0x000000c0060e7890 */ /* 0x000fe4000ff1e0ff */
[----:B------:R-:W-:Y:S02]  /*01b0*/  UIADD3 UR12, UP3, UPT, UR6, 0x140, URZ ;  /* 0x00000140060c7890 */ /* 0x000fe4000ff7e0ff */
[----:B------:R-:W-:Y:S02]  /*01c0*/  UIADD3 UR10, UP2, UPT, UR6, 0x1c0, URZ ;  /* 0x000001c0060a7890 */ /* 0x000fe4000ff5e0ff */
[----:B------:R-:W-:-:S02]  /*01d0*/  UIADD3.X UR17, UPT, UPT, URZ, UR7, URZ, UP1, !UPT ;  /* 0x00000007ff117290 */ /* 0x000fc40008ffe4ff */
[----:B------:R-:W-:Y:S02]  /*01e0*/  UIADD3 UR8, UP1, UPT, UR6, 0x240, URZ ;  /* 0x0000024006087890 */ /* 0x000fe4000ff3e0ff */
[----:B------:R-:W-:Y:S02]  /*01f0*/  UIADD3.X UR15, UPT, UPT, URZ, UR7, URZ, UP0, !UPT ;  /* 0x00000007ff0f7290 */ /* 0x000fe400087fe4ff */
[----:B------:R-:W-:Y:S02]  /*0200*/  UIADD3 UR6, UP0, UPT, UR6, 0x2c0, URZ ;  /* 0x000002c006067890 */ /* 0x000fe4000ff1e0ff */
[----:B------:R-:W-:Y:S01]  /*0210*/  UIADD3.X UR13, UPT, UPT, URZ, UR7, URZ, UP3, !UPT ;  /* 0x00000007ff0d7290 */ /* 0x000fe20009ffe4ff */
[----:B------:R1:W-:Y:S01]  /*0220*/  UTMACCTL.PF [UR16] ;  /* 0x00000000100079b9 */ /* 0x0003e20008040000 */
[----:B------:R-:W-:-:S03]  /*0230*/  UIADD3.X UR11, UPT, UPT, URZ, UR7, URZ, UP2, !UPT ;  /* 0x00000007ff0b7290 */ /* 0x000fc600097fe4ff */
[----:B------:R1:W-:Y:S01]  /*0240*/  UTMACCTL.PF [UR14] ;  /* 0x000000000e0079b9 */ /* 0x0003e20008040000 */
[----:B------:R-:W-:-:S03]  /*0250*/  UIADD3.X UR9, UPT, UPT, URZ, UR7, URZ, UP1, !UPT ;  /* 0x00000007ff097290 */ /* 0x000fc60008ffe4ff */
[----:B------:R1:W-:Y:S01]  /*0260*/  UTMACCTL.PF [UR12] ;  /* 0x000000000c0079b9 */ /* 0x0003e20008040000 */
[----:B------:R-:W-:Y:S01]  /*0270*/  UIADD3.X UR7, UPT, UPT, URZ, UR7, URZ, UP0, !UPT ;  /* 0x00000007ff077290 */ /* 0x000fe200087fe4ff */
[----:B------:R1:W-:Y:S04]  /*0280*/  UTMACCTL.PF [UR10] ;  /* 0x000000000a0079b9 */ /* 0x0003e80008040000 */
[----:B------:R1:W-:Y:S04]  /*0290*/  UTMACCTL.PF [UR8] ;  /* 0x00000000080079b9 */ /* 0x0003e80008040000 */
[----:B------:R1:W-:Y:S02]  /*02a0*/  UTMACCTL.PF [UR6] ;  /* 0x00000000060079b9 */ /* 0x0003e40008040000 */
[----:B-1----:R-:W-:Y:S01]  /*02b0*/  NOP ;  /* 0x0000000000007918 */ /* 0x002fe20000000000 */
.L_x_0:
[----:B------:R-:W-:Y:S05]  /*02c0*/  @P0 BRA `(.L_x_1) ;  /* 0x0000000000580947 */ /* 0x000fea0003800000 */
[----:B------:R-:W-:Y:S01]  /*02d0*/  UMOV UR6, 0x400 ;  /* 0x0000040000067882 */ /* 0x000fe20000000000 */
[----:B------:R-:W-:Y:S01]  /*02e0*/  UMOV UR5, 0x1 ;  /* 0x0000000100057882 */ /* 0x000fe20000000000 */
[----:B------:R-:W-:Y:S02]  /*02f0*/  ULEA UR6, UR4, UR6, 0x18 ;  /* 0x0000000604067291 */ /* 0x000fe4000f8ec0ff */
[----:B------:R-:W-:-:S04]  /*0300*/  UIADD3 UR8, UPT, UPT, -UR5, 0x100000, URZ ;  /* 0x0010000005087890 */ /* 0x000fc8000fffe1ff */
[----:B------:R-:W-:Y:S02]  /*0310*/  USHF.L.U32 UR9, UR8, 0xb, URZ ;  /* 0x0000000b08097899 */ /* 0x000fe400080006ff */
[----:B------:R-:W-:Y:S01]  /*0320*/  USHF.L.U32 UR8, UR8, 0x1, URZ ;  /* 0x0000000108087899 */ /* 0x000fe200080006ff */
[----:B------:R-:W1:Y:S11]  /*0330*/  FENCE.VIEW.ASYNC.S ;  /* 0x00000000000073c6 */ /* 0x000e760000000000 */
[----:B-1----:R1:W2:Y:S01]  /*0340*/  SYNCS.EXCH.64 URZ, [UR6], UR8 ;  /* 0x0000000806ff75b2 */ /* 0x0022a20008000100 */
[----:B------:R1:W3:Y:S01]  /*0350*/  SYNCS.EXCH.64 URZ, [UR6+0x8], UR8 ;  /* 0x0000080806ff75b2 */ /* 0x0002e20008000100 */
[----:B------:R1:W4:Y:S01]  /*0360*/  SYNCS.EXCH.64 URZ, [UR6+0x10], UR8 ;  /* 0x0000100806ff75b2 */ /* 0x0003220008000100 */
[----:B------:R1:W1:Y:S01]  /*0370*/  SYNCS.EXCH.64 URZ, [UR6+0x18], UR8 ;  /* 0x0000180806ff75b2 */ /* 0x0002620008000100 */
        /* <DEDUP_REMOVED lines=10> */
[----:B------:R-:W-:Y:S01]  /*0420*/  NOP ;  /* 0x0000000000007918 */ /* 0x000fe20000000000 */
.L_x_1:
[----:B------:R-:W-:Y:S01]  /*0430*/  NOP ;  /* 0x0000000000007918 */ /* 0x000fe20000000000 */
[----:B------:R-:W-:Y:S05]  /*0440*/  BRA.U !UP4, `(.L_x_2) ;  /* 0x000000010c087547 */ /* 0x000fea000b800000 */
[----:B-1234-:R-:W-:Y:S01]  /*0450*/  UCGABAR_ARV ;  /* 0x00000000000079c7 */ /* 0x01efe20008000000 */
[----:B------:R-:W-:Y:S05]  /*0460*/  BRA `(.L_x_3) ;  /* 0x0000000000047947 */ /* 0x000fea0003800000 */
.L_x_2:
[----:B-1234-:R-:W-:Y:S01]  /*0470*/  NOP ;  /* 0x0000000000007918 */ /* 0x01efe20000000000 */
.L_x_3:
[----:B------:R-:W-:Y:S05]  /*0480*/  BRA.U !UP4, `(.L_x_4) ;  /* 0x000000010c0c7547 */ /* 0x000fea000b800000 */
[----:B------:R-:W-:Y:S01]  /*0490*/  UCGABAR_WAIT ;  /* 0x0000000000007dc7 */ /* 0x000fe20008000000 */
[----:B------:R-:W-:Y:S01]  /*04a0*/  CCTL.IVALL ;  /* 0x00000000ff00798f */ /* 0x000fe20002000000 */
[----:B------:R-:W-:Y:S05]  /*04b0*/  BRA `(.L_x_5) ;  /* 0x0000000000047947 */ /* 0x000fea0003800000 */
.L_x_4:
[----:B------:R-:W-:Y:S06]  /*04c0*/  BAR.SYNC.DEFER_BLOCKING 0x0 ;  /* 0x0000000000007b1d */ /* 0x000fec0000010000 */
.L_x_5:
[----:B------:R-:W-:Y:S05]  /*04d0*/  @P0 BRA `(.L_x_6) ;  /* 0x0000000000400947 */ /* 0x000fea0003800000 */
[----:B------:R-:W-:Y:S01]  /*04e0*/  UMOV UR7, 0x400 ;  /* 0x0000040000077882 */ /* 0x000fe20000000000 */
[----:B------:R-:W-:Y:S01]  /*04f0*/  UMOV UR6, 0x1 ;  /* 0x0000000100067882 */ /* 0x000fe20000000000 */
[----:B------:R-:W-:Y:S01]  /*0500*/  UMOV UR5, 0x8 ;  /* 0x0000000800057882 */ /* 0x000fe20000000000 */
[----:B------:R-:W-:Y:S02]  /*0510*/  ULEA UR7, UR4, UR7, 0x18 ;  /* 0x0000000704077291 */ /* 0x000fe4000f8ec0ff */
[----:B------:R-:W-:-:S04]  /*0520*/  UIADD3 UR8, UPT, UPT, -UR6, 0x100000, URZ ;  /* 0x0010000006087890 */ /* 0x000fc8000fffe1ff */
[----:B------:R-:W-:Y:S02]  /*0530*/  USHF.L.U32 UR9, UR8, 0xb, URZ ;  /* 0x0000000b08097899 */ /* 0x000fe400080006ff */
[----:B------:R-:W-:Y:S02]  /*0540*/  USHF.L.U32 UR8, UR8, 0x1, URZ ;  /* 0x0000000108087899 */ /* 0x000fe400080006ff */
[----:B------:R-:W-:-:S04]  /*0550*/  UIADD3 UR10, UPT, UPT, -UR5, 0x100000, URZ ;  /* 0x00100000050a7890 */ /* 0x000fc8000fffe1ff */
[----:B------:R-:W-:Y:S02]  /*0560*/  USHF.L.U32 UR11, UR10, 0xb, URZ ;  /* 0x0000000b0a0b7899 */ /* 0x000fe400080006ff */
[----:B------:R-:W-:Y:S01]  /*0570*/  USHF.L.U32 UR10, UR10, 0x1, URZ ;  /* 0x000000010a0a7899 */ /* 0x000fe200080006ff */
[----:B------:R-:W1:Y:S03]  /*0580*/  FENCE.VIEW.ASYNC.S ;  /* 0x00000000000073c6 */ /* 0x000e660000000000 */
[----:B-1----:R1:W2:Y:S01]  /*0590*/  SYNCS.EXCH.64 URZ, [UR7+0x70], UR8 ;  /* 0x0000700807ff75b2 */ /* 0x0022a20008000100 */
[----:B------:R1:W3:Y:S07]  /*05a0*/  SYNCS.EXCH.64 URZ, [UR7+0x78], UR8 ;  /* 0x0000780807ff75b2 */ /* 0x0002ee0008000100 */
[----:B------:R1:W4:Y:S01]  /*05b0*/  SYNCS.EXCH.64 URZ, [UR7+0x80], UR10 ;  /* 0x0000800a07ff75b2 */ /* 0x0003220008000100 */
[----:B------:R1:W1:Y:S01]  /*05c0*/  SYNCS.EXCH.64 URZ, [UR7+0x88], UR10 ;  /* 0x0000880a07ff75b2 */ /* 0x0002620008000100 */
[----:B------:R-:W-:Y:S01]  /*05d0*/  NOP ;  /* 0x0000000000007918 */ /* 0x000fe20000000000 */
.L_x_6:
[----:B------:R-:W-:Y:S01]  /*05e0*/  NOP ;  /* 0x0000000000007918 */ /* 0x000fe20000000000 */
[----:B------:R-:W-:Y:S05]  /*05f0*/  BRA.U !UP4, `(.L_x_7) ;  /* 0x000000010c087547 */ /* 0x000fea000b800000 */
[----:B-1234-:R-:W-:Y:S01]  /*0600*/  UCGABAR_ARV ;  /* 0x00000000000079c7 */ /* 0x01efe20008000000 */
[----:B------:R-:W-:Y:S05]  /*0610*/  BRA `(.L_x_8) ;  /* 0x0000000000047947 */ /* 0x000fea0003800000 */
.L_x_7:
[----:B-1234-:R-:W-:Y:S01]  /*0620*/  NOP ;  /* 0x0000000000007918 */ /* 0x01efe20000000000 */
.L_x_8:
[----:B------:R-:W-:Y:S05]  /*0630*/  BRA.U !UP4, `(.L_x_9) ;  /* 0x000000010c0c7547 */ /* 0x000fea000b800000 */
[----:B------:R-:W-:Y:S01]  /*0640*/  UCGABAR_WAIT ;  /* 0x0000000000007dc7 */ /* 0x000fe20008000000 */
[----:B------:R-:W-:Y:S01]  /*0650*/  CCTL.IVALL ;  /* 0x00000000ff00798f */ /* 0x000fe20002000000 */
[----:B------:R-:W-:Y:S05]  /*0660*/  BRA `(.L_x_10) ;  /* 0x0000000000047947 */ /* 0x000fea0003800000 */
.L_x_9:
[----:B------:R-:W-:Y:S06]  /*0670*/  BAR.SYNC.DEFER_BLOCKING 0x0 ;  /* 0x0000000000007b1d */ /* 0x000fec0000010000 */
.L_x_10:
        /* <DEDUP_REMOVED lines=17> */
.L_x_11:
[----:B------:R-:W-:Y:S01]  /*0790*/  NOP ;  /* 0x0000000000007918 */ /* 0x000fe20000000000 */
[----:B-1234-:R-:W-:Y:S06]  /*07a0*/  BAR.SYNC.DEFER_BLOCKING 0x0 ;  /* 0x0000000000007b1d */ /* 0x01efec0000010000 */
[----:B------:R-:W-:Y:S05]  /*07b0*/  @P0 BRA `(.L_x_12) ;  /* 0x0000000000280947 */ /* 0x000fea0003800000 */
[----:B------:R-:W-:Y:S01]  /*07c0*/  UMOV UR6, 0x400 ;  /* 0x0000040000067882 */ /* 0x000fe20000000000 */
[----:B------:R-:W-:Y:S01]  /*07d0*/  UMOV UR5, 0x20 ;  /* 0x0000002000057882 */ /* 0x000fe20000000000 */
[----:B------:R-:W-:Y:S02]  /*07e0*/  ULEA UR6, UR4, UR6, 0x18 ;  /* 0x0000000604067291 */ /* 0x000fe4000f8ec0ff */
[----:B------:R-:W-:-:S04]  /*07f0*/  UIADD3 UR8, UPT, UPT, -UR5, 0x100000, URZ ;  /* 0x0010000005087890 */ /* 0x000fc8000fffe1ff */
[----:B------:R-:W-:Y:S02]  /*0800*/  USHF.L.U32 UR9, UR8, 0xb, URZ ;  /* 0x0000000b08097899 */ /* 0x000fe400080006ff */
[----:B------:R-:W-:Y:S01]  /*0810*/  USHF.L.U32 UR8, UR8, 0x1, URZ ;  /* 0x0000000108087899 */ /* 0x000fe200080006ff */
[----:B------:R-:W-:Y:S01]  /*0820*/  ELECT P0, URZ, PT ;  /* 0x0000000000ff782f */ /* 0x000fe20003800000 */
[----:B------:R-:W1:Y:S10]  /*0830*/  FENCE.VIEW.ASYNC.S ;  /* 0x00000000000073c6 */ /* 0x000e740000000000 */
[----:B-1----:R1:W2:Y:S01]  /*0840*/  SYNCS.EXCH.64 URZ, [UR6+0xb0], UR8 ;  /* 0x0000b00806ff75b2 */ /* 0x0022a20008000100 */
[----:B------:R-:W-:Y:S01]  /*0850*/  NOP ;  /* 0x0000000000007918 */ /* 0x000fe20000000000 */
.L_x_12:
[----:B------:R-:W-:Y:S01]  /*0860*/  NOP ;  /* 0x0000000000007918 */ /* 0x000fe20000000000 */
[----:B------:R-:W-:Y:S05]  /*0870*/  BRA.U !UP4, `(.L_x_13) ;  /* 0x000000010c087547 */ /* 0x000fea000b800000 */
[----:B--2---:R-:W-:Y:S01]  /*0880*/  UCGABAR_ARV ;  /* 0x00000000000079c7 */ /* 0x004fe20008000000 */
[----:B------:R-:W-:Y:S05]  /*0890*/  BRA `(.L_x_14) ;  /* 0x0000000000047947 */ /* 0x000fea0003800000 */
.L_x_13:
[----:B--2---:R-:W-:Y:S01]  /*08a0*/  NOP ;  /* 0x0000000000007918 */ /* 0x004fe20000000000 */
.L_x_14:
[----:B------:R-:W-:Y:S01]  /*08b0*/  USHF.L.U32 UR21, UR23, 0x7, URZ ;  /* 0x0000000717157899 */ /* 0x000fe200080006ff */
[----:B------:R-:W-:Y:S05]  /*08c0*/  BRA.U !UP4, `(.L_x_15) ;  /* 0x000000010c0c7547 */ /* 0x000fea000b800000 */
[----:B------:R-:W-:Y:S01]  /*08d0*/  UCGABAR_WAIT ;  /* 0x0000000000007dc7 */ /* 0x000fe20008000000 */
[----:B------:R-:W-:Y:S01]  /*08e0*/  CCTL.IVALL ;  /* 0x00000000ff00798f */ /* 0x000fe20002000000 */
[----:B------:R-:W-:Y:S05]  /*08f0*/  BRA `(.L_x_16) ;  /* 0x0000000000047947 */ /* 0x000fea0003800000 */
.L_x_15:
[----:B------:R-:W-:Y:S06]  /*0900*/  BAR.SYNC.DEFER_BLOCKING 0x0 ;  /* 0x0000000000007b1d */ /* 0x000fec0000010000 */
.L_x_16:
[----:B------:R-:W-:Y:S01]  /*0910*/  ISETP.NE.AND P0, PT, R78, 0x6, PT ;  /* 0x000000064e00780c */ /* 0x000fe20003f05270 */
[----:B------:R-:W2:-:S12]  /*0920*/  LDCU.64 UR30, c[0x0][0x358] ;  /* 0x00006b00ff1e77ac */ /* 0x000e980008000a00 */
[----:B------:R-:W-:Y:S05]  /*0930*/  @P0 BRA `(.L_x_17) ;  /* 0x0000000800b80947 */ /* 0x000fea0003800000 */
[----:B------:R-:W-:Y:S01]  /*0940*/  LOP3.LUT R0, R60, 0x1f, RZ, 0xc0, !PT ;  /* 0x0000001f3c007812 */ /* 0x000fe200078ec0ff */
[----:B------:R-:W-:Y:S01]  /*0950*/  IMAD.MOV.U32 R19, RZ, RZ, 0x7fffffff ;  /* 0x7fffffffff137424 */ /* 0x000fe200078e00ff */
[----:B-1----:R-:W1:Y:S01]  /*0960*/  S2UR UR9, SR_CTAID.Z ;  /* 0x00000000000979c3 */ /* 0x002e620000002700 */
[----:B------:R-:W1:Y:S01]  /*0970*/  LDCU.64 UR6, c[0x0][0x760] ;  /* 0x0000ec00ff0677ac */ /* 0x000e620008000a00 */
[C---:B------:R-:W-:Y:S01]  /*0980*/  ISETP.GT.U32.AND P0, PT, R0.reuse, 0x7, PT ;  /* 0x000000070000780c */ /* 0x040fe20003f04070 */
[----:B------:R-:W3:Y:S01]  /*0990*/  LDCU.U8 UR8, c[0x0][0x768] ;  /* 0x0000ed00ff0877ac */ /* 0x000ee20008000000 */
[----:B------:R-:W4:Y:S01]  /*09a0*/  LDCU.U8 UR10, c[0x0][0x769] ;  /* 0x0000ed20ff0a77ac */ /* 0x000f220008000000 */
[----:B------:R-:W5:Y:S10]  /*09b0*/  LDCU UR14, c[0x0][0x770] ;  /* 0x0000ee00ff0e77ac */ /* 0x000f740008000800 */
[----:B------:R-:W2:Y:S02]  /*09c0*/  @!P0 LDC.64 R2, c[0x0][0x748] ;  /* 0x0001d200ff028b82 */ /* 0x000ea40000000a00 */
[----:B--2---:R-:W-:-:S05]  /*09d0*/  @!P0 IMAD.WIDE.U32 R2, R0, 0x4, R2 ;  /* 0x0000000400028825 */ /* 0x004fca00078e0002 */
[----:B------:R-:W2:Y:S01]  /*09e0*/  @!P0 LDG.E R19, desc[UR30][R2.64] ;  /* 0x0000001e02138981 */ /* 0x000ea2000c1e1900 */
[----:B-1----:R-:W-:Y:S01]  /*09f0*/  UIMAD.WIDE.U32 UR4, UR9, UR7, URZ ;  /* 0x00000007090472a5 */ /* 0x002fe2000f8e00ff */
[----:B------:R-:W-:Y:S01]  /*0a00*/  HFMA2 R0, -RZ, RZ, 0, 5.9604644775390625e-08 ;  /* 0x00000001ff007431 */ /* 0x000fe200000001ff */
[----:B------:R-:W-:Y:S01]  /*0a10*/  UISETP.GT.U32.AND UP0, UPT, UR9, 0x1ff, UPT ;  /* 0x000001ff0900788c */ /* 0x000fe2000bf04070 */
[----:B------:R-:W-:-:S04]  /*0a20*/  IMAD.MOV.U32 R10, RZ, RZ, RZ ;  /* 0x000000ffff0a7224 */ /* 0x000fc800078e00ff */
[----:B------:R-:W-:Y:S02]  /*0a30*/  UMOV UR11, UR5 ;  /* 0x00000005000b7c82 */ /* 0x000fe40008000000 */
[----:B------:R-:W-:Y:S02]  /*0a40*/  UIADD3 UR7, UPT, UPT, -UR11, UR9, URZ ;  /* 0x000000090b077290 */ /* 0x000fe4000fffe1ff */
[----:B------:R-:W1:Y:S02]  /*0a50*/  LDCU.64 UR4, c[0x0][0x778] ;  /* 0x0000ef00ff0477ac */ /* 0x000e640008000a00 */
[----:B---3--:R-:W-:-:S04]  /*0a60*/  USHF.R.U32.HI UR7, URZ, UR8, UR7 ;  /* 0x00000008ff077299 */ /* 0x008fc80008011607 */
[----:B------:R-:W-:-:S04]  /*0a70*/  UIADD3 UR11, UPT, UPT, UR11, UR7, URZ ;  /* 0x000000070b0b7290 */ /* 0x000fc8000fffe0ff */
[----:B----4-:R-:W-:-:S03]  /*0a80*/  USHF.R.U32.HI UR11, URZ, UR10, UR11 ;  /* 0x0000000aff0b7299 */ /* 0x010fc6000801160b */
[----:B------:R-:W3:Y:S01]  /*0a90*/  LDCU.U8 UR7, c[0x0][0x780] ;  /* 0x0000f000ff0777ac */ /* 0x000ee20008000000 */
[----:B------:R-:W-:-:S04]  /*0aa0*/  UIADD3 UR11, UPT, UPT, -UR11, URZ, URZ ;  /* 0x000000ff0b0b7290 */ /* 0x000fc8000fffe1ff */
[----:B------:R-:W-:-:S04]  /*0ab0*/  UIMAD UR6, UR11, UR6, UR9 ;  /* 0x000000060b0672a4 */ /* 0x000fc8000f8e0209 */
[----:B-1----:R-:W-:-:S03]  /*0ac0*/  UIMAD.WIDE.U32 UR12, UR6, UR5, URZ ;  /* 0x00000005060c72a5 */ /* 0x002fc6000f8e00ff */
[----:B------:R-:W1:Y:S04]  /*0ad0*/  LDCU.U8 UR11, c[0x0][0x781] ;  /* 0x0000f020ff0b77ac */ /* 0x000e680008000000 */
[----:B------:R-:W-:Y:S02]  /*0ae0*/  UMOV UR5, UR13 ;  /* 0x0000000d00057c82 */ /* 0x000fe40008000000 */
[----:B------:R-:W-:Y:S02]  /*0af0*/  UIADD3 UR16, UPT, UPT, UR6, -UR5, URZ ;  /* 0x8000000506107290 */ /* 0x000fe4000fffe0ff */
[----:B------:R-:W4:Y:S02]  /*0b00*/  LDCU.U8 UR13, c[0x0][0x774] ;  /* 0x0000ee80ff0d77ac */ /* 0x000f240008000000 */
[----:B---3--:R-:W-:Y:S01]  /*0b10*/  USHF.R.U32.HI UR16, URZ, UR7, UR16 ;  /* 0x00000007ff107299 */ /* 0x008fe20008011610 */
[----:B------:R-:W3:Y:S03]  /*0b20*/  LDCU.U8 UR12, c[0x0][0x775] ;  /* 0x0000eea0ff0c77ac */ /* 0x000ee60008000000 */
[----:B------:R-:W-:Y:S01]  /*0b30*/  UIADD3 UR16, UPT, UPT, UR5, UR16, URZ ;  /* 0x0000001005107290 */ /* 0x000fe2000fffe0ff */
[----:B------:R-:W3:Y:S03]  /*0b40*/  LDCU UR5, c[0x0][0x76c] ;  /* 0x0000ed80ff0577ac */ /* 0x000ee60008000800 */
[----:B-1----:R-:W-:-:S04]  /*0b50*/  USHF.R.U32.HI UR16, URZ, UR11, UR16 ;  /* 0x0000000bff107299 */ /* 0x002fc80008011610 */
[----:B-----5:R-:W-:-:S04]  /*0b60*/  UIMAD.WIDE.U32 UR14, UR16, UR14, URZ ;  /* 0x0000000e100e72a5 */ /* 0x020fc8000f8e00ff */
[----:B------:R-:W-:-:S04]  /*0b70*/  UIADD3 UR14, UPT, UPT, UR16, -UR15, URZ ;  /* 0x8000000f100e7290 */ /* 0x000fc8000fffe0ff */
[----:B----4-:R-:W-:-:S04]  /*0b80*/  USHF.R.U32.HI UR14, URZ, UR13, UR14 ;  /* 0x0000000dff0e7299 */ /* 0x010fc8000801160e */
[----:B------:R-:W-:-:S04]  /*0b90*/  UIADD3 UR14, UPT, UPT, UR15, UR14, URZ ;  /* 0x0000000e0f0e7290 */ /* 0x000fc8000fffe0ff */
[----:B---3--:R-:W-:-:S04]  /*0ba0*/  USHF.R.U32.HI UR14, URZ, UR12, UR14 ;  /* 0x0000000cff0e7299 */ /* 0x008fc8000801160e */
[----:B------:R-:W-:-:S04]  /*0bb0*/  UIADD3 UR14, UPT, UPT, -UR14, URZ, URZ ;  /* 0x000000ff0e0e7290 */ /* 0x000fc8000fffe1ff */
[----:B------:R-:W-:Y:S02]  /*0bc0*/  UIMAD UR5, UR14, UR5, UR16 ;  /* 0x000000050e0572a4 */ /* 0x000fe4000f8e0210 */
[----:B------:R-:W-:Y:S02]  /*0bd0*/  UIADD3 UR16, UPT, UPT, -UR16, URZ, URZ ;  /* 0x000000ff10107290 */ /* 0x000fe4000fffe1ff */
[----:B------:R-:W-:Y:S02]  /*0be0*/  UIADD3 UR5, UPT, UPT, UR5, UR5, URZ ;  /* 0x0000000505057290 */ /* 0x000fe4000fffe0ff */
[----:B------:R-:W-:Y:S02]  /*0bf0*/  UIMAD UR4, UR16, UR4, UR6 ;  /* 0x00000004100472a4 */ /* 0x000fe4000f8e0206 */
[----:B------:R-:W-:-:S04]  /*0c00*/  ULOP3.LUT UR5, UR5, UR23, URZ, 0xfc, !UPT ;  /* 0x0000001705057292 */ /* 0x000fc8000f8efcff */
[----:B------:R-:W-:Y:S02]  /*0c10*/  MOV R5, UR4 ;  /* 0x0000000400057c02 */ /* 0x000fe40008000f00 */
[----:B------:R-:W-:Y:S01]  /*0c20*/  IMAD.U32 R4, RZ, RZ, UR5 ;  /* 0x00000005ff047e24 */ /* 0x000fe2000f8e00ff */
[----:B--2---:R1:W2:Y:S01]  /*0c30*/  SHFL.IDX PT, R2, R19, 0x7, 0x1f ;  /* 0x00e01f0013027f89 */ /* 0x0042a200000e0000 */
[----:B------:R-:W-:Y:S05]  /*0c40*/  BRA.U UP0, `(.L_x_18) ;  /* 0x0000000500807547 */ /* 0x000fea000b800000 */
[----:B------:R-:W3:Y:S01]  /*0c50*/  LDC R7, c[0x0][0x374] ;  /* 0x0000dd00ff077b82 */ /* 0x000ee20000000800 */
[----:B--2---:R-:W-:Y:S01]  /*0c60*/  SHF.R.S32.HI R3, RZ, 0x1f, R2 ;  /* 0x0000001fff037819 */ /* 0x004fe20000011402 */
[----:B------:R-:W-:Y:S02]  /*0c70*/  IMAD.U32 R18, RZ, RZ, UR9 ;  /* 0x00000009ff127e24 */ /* 0x000fe4000f8e00ff */
[----:B------:R-:W-:Y:S01]  /*0c80*/  IMAD.MOV.U32 R10, RZ, RZ, RZ ;  /* 0x000000ffff0a7224 */ /* 0x000fe200078e00ff */
[----:B------:R-:W-:Y:S01]  /*0c90*/  LEA.HI R16, R3, R2, RZ, 0x8 ;  /* 0x0000000203107211 */ /* 0x000fe200078f40ff */
[----:B------:R-:W-:Y:S02]  /*0ca0*/  IMAD.MOV.U32 R15, RZ, RZ, RZ ;  /* 0x000000ffff0f7224 */ /* 0x000fe400078e00ff */
[----:B------:R-:W3:Y:S01]  /*0cb0*/  LDC R6, c[0x0][0x370] ;  /* 0x0000dc00ff067b82 */ /* 0x000ee20000000800 */
[----:B------:R-:W-:Y:S02]  /*0cc0*/  LOP3.LUT R3, R16, 0xffffff00, RZ, 0xc0, !PT ;  /* 0xffffff0010037812 */ /* 0x000fe400078ec0ff */
[----:B------:R-:W-:-:S02]  /*0cd0*/  SHF.R.S32.HI R0, RZ, 0x8, R16 ;  /* 0x00000008ff007819 */ /* 0x000fc40000011410 */
[----:B------:R-:W-:Y:S02]  /*0ce0*/  ISETP.NE.AND P0, PT, R2, R3, PT ;  /* 0x000000030200720c */ /* 0x000fe40003f05270 */
[----:B------:R-:W-:Y:S01]  /*0cf0*/  LEA.HI.SX32 R16, R16, 0xffffffff, 0x18 ;  /* 0xffffffff10107811 */ /* 0x000fe200078fc2ff */
[----:B------:R-:W2:Y:S01]  /*0d00*/  LDC R17, c[0x0][0x378] ;  /* 0x0000de00ff117b82 */ /* 0x000ea20000000800 */
[----:B------:R-:W-:-:S07]  /*0d10*/  ISETP.LT.AND P0, PT, R2, RZ, P0 ;  /* 0x000000ff0200720c */ /* 0x000fce0000701270 */
[----:B------:R-:W4:Y:S06]  /*0d20*/  LDC R12, c[0x0][0x770] ;  /* 0x0001dc00ff0c7b82 */ /* 0x000f2c0000000800 */
[----:B------:R-:W-:Y:S02]  /*0d30*/  @!P0 IMAD.MOV R16, RZ, RZ, R0 ;  /* 0x000000ffff108224 */ /* 0x000fe400078e0200 */
[----:B------:R-:W1:Y:S01]  /*0d40*/  LDC R11, c[0x0][0x76c] ;  /* 0x0001db00ff0b7b82 */ /* 0x000e620000000800 */
[----:B---3--:R-:W-:Y:S02]  /*0d50*/  IMAD R6, R7, R6, RZ ;  /* 0x0000000607067224 */ /* 0x008fe400078e02ff */
[----:B------:R-:W-:-:S05]  /*0d60*/  IMAD.MOV.U32 R0, RZ, RZ, 0x1 ;  /* 0x00000001ff007424 */ /* 0x000fca00078e00ff */
[----:B------:R-:W3:Y:S01]  /*0d70*/  LDC.64 R8, c[0x0][0x760] ;  /* 0x0001d800ff087b82 */ /* 0x000ee20000000a00 */
[----:B--2---:R-:W-:Y:S02]  /*0d80*/  IMAD R17, R6, R17, RZ ;  /* 0x0000001106117224 */ /* 0x004fe400078e02ff */
[----:B------:R-:W-:-:S03]  /*0d90*/  IMAD.MOV.U32 R6, RZ, RZ, -0x1 ;  /* 0xffffffffff067424 */ /* 0x000fc600078e00ff */
[----:B------:R-:W-:Y:S02]  /*0da0*/  LEA.HI R17, R17, R17, RZ, 0x1 ;  /* 0x0000001111117211 */ /* 0x000fe400078f08ff */
[----:B------:R-:W2:Y:S02]  /*0db0*/  LDC.64 R2, c[0x0][0x778] ;  /* 0x0001de00ff027b82 */ /* 0x000ea40000000a00 */
[----:B----4-:R-:W-:-:S07]  /*0dc0*/  SHF.R.S32.HI R17, RZ, 0x1, R17 ;  /* 0x00000001ff117819 */ /* 0x010fce0000011411 */
.L_x_23:
[----:B------:R-:W-:-:S04]  /*0dd0*/  LEA.HI R13, R4, R4, RZ, 0x1 ;  /* 0x00000004040d7211 */ /* 0x000fc800078f08ff */
[----:B------:R-:W-:Y:S02]  /*0de0*/  LOP3.LUT R7, R13, 0xfffffffe, RZ, 0xc0, !PT ;  /* 0xfffffffe0d077812 */ /* 0x000fe400078ec0ff */
[----:B------:R-:W-:Y:S02]  /*0df0*/  SHF.R.S32.HI R13, RZ, 0x1, R13 ;  /* 0x00000001ff0d7819 */ /* 0x000fe4000001140d */
[----:B------:R-:W-:-:S03]  /*0e00*/  ISETP.NE.AND P0, PT, R4, R7, PT ;  /* 0x000000070400720c */ /* 0x000fc60003f05270 */
[----:B------:R-:W-:Y:S01]  /*0e10*/  VIADD R7, R13, 0xffffffff ;  /* 0xffffffff0d077836 */ /* 0x000fe20000000000 */
[----:B------:R-:W-:-:S13]  /*0e20*/  ISETP.LT.AND P0, PT, R4, RZ, P0 ;  /* 0x000000ff0400720c */ /* 0x000fda0000701270 */
[----:B------:R-:W-:-:S05]  /*0e30*/  @!P0 IMAD.MOV R7, RZ, RZ, R13 ;  /* 0x000000ffff078224 */ /* 0x000fca00078e020d */
[----:B------:R-:W-:-:S13]  /*0e40*/  ISETP.GE.AND P0, PT, R7, R16, PT ;  /* 0x000000100700720c */ /* 0x000fda0003f06270 */
[----:B------:R-:W-:Y:S05]  /*0e50*/  @P0 BRA `(.L_x_19) ;  /* 0x0000000000940947 */ /* 0x000fea0003800000 */
[----:B------:R-:W-:-:S04]  /*0e60*/  SHF.L.U32 R14, R7, 0x8, RZ ;  /* 0x00000008070e7819 */ /* 0x000fc800000006ff */
[----:B------:R-:W-:-:S13]  /*0e70*/  ISETP.GE.AND P0, PT, R14, R15, PT ;  /* 0x0000000f0e00720c */ /* 0x000fda0003f06270 */
[----:B------:R-:W-:Y:S05]  /*0e80*/  @!P0 BRA `(.L_x_20) ;  /* 0x0000000000388947 */ /* 0x000fea0003800000 */
[----:B------:R-:W-:Y:S01]  /*0e90*/  VIADD R7, R6, 0x1 ;  /* 0x0000000106077836 */ /* 0x000fe20000000000 */
[----:B------:R-:W-:-:S04]  /*0ea0*/  MOV R6, 0xffffffff ;  /* 0xffffffff00067802 */ /* 0x000fc80000000f00 */
[----:B------:R-:W-:-:S13]  /*0eb0*/  ISETP.GT.U32.AND P0, PT, R7, 0x1f, PT ;  /* 0x0000001f0700780c */ /* 0x000fda0003f04070 */
[----:B------:R-:W-:Y:S05]  /*0ec0*/  @P0 BRA `(.L_x_21) ;  /* 0x0000000000240947 */ /* 0x000fea0003800000 */
[----:B------:R-:W-:Y:S01]  /*0ed0*/  ISETP.GT.AND P0, PT, R19, R14, PT ;  /* 0x0000000e1300720c */ /* 0x000fe20003f04270 */
[----:B------:R-:W-:-:S05]  /*0ee0*/  IMAD.MOV.U32 R6, RZ, RZ, -0x1 ;  /* 0xffffffffff067424 */ /* 0x000fca00078e00ff */
[----:B------:R-:W-:-:S07]  /*0ef0*/  SHF.L.U32 R7, R6, R7, RZ ;  /* 0x0000000706077219 */ /* 0x000fce00000006ff */
[----:B------:R-:W-:-:S04]  /*0f00*/  VOTE.ANY R6, PT, P0 ;  /* 0x0000000000067806 */ /* 0x000fc800000e0100 */
[----:B------:R-:W-:-:S05]  /*0f10*/  LOP3.LUT P0, R7, R6, RZ, R7, 0xa0, !PT ;  /* 0x000000ff06077212 */ /* 0x000fca000780a007 */
[----:B------:R-:W-:-:S05]  /*0f20*/  VIADD R6, R7, 0xffffffff ;  /* 0xffffffff07067836 */ /* 0x000fca0000000000 */
[----:B------:R-:W-:-:S04]  /*0f30*/  LOP3.LUT R7, R7, R6, RZ, 0xc, !PT ;  /* 0x0000000607077212 */ /* 0x000fc800078e0cff */
[----:B------:R-:W4:Y:S02]  /*0f40*/  POPC R6, R7 ;  /* 0x0000000700067309 */ /* 0x000f240000000000 */
[----:B----4-:R-:W-:-:S07]  /*0f50*/  SEL R6, R6, 0xffffffff, P0 ;  /* 0xffffffff06067807 */ /* 0x010fce0000000000 */
.L_x_21:
[----:B------:R4:W3:Y:S02]  /*0f60*/  SHFL.IDX PT, R15, R19, R6, 0x1f ;  /* 0x00001f06130f7589 */ /* 0x0008e400000e0000 */
.L_x_20:
[----:B------:R-:W5:Y:S01]  /*0f70*/  S2R R13, SR_CgaCtaId ;  /* 0x00000000000d7919 */ /* 0x000f620000008800 */
[----:B------:R-:W-:Y:S01]  /*0f80*/  MOV R14, 0x400 ;  /* 0x00000400000e7802 */ /* 0x000fe20000000f00 */
[----:B------:R-:W-:-:S03]  /*0f90*/  IMAD.U32 R21, R0, -0x80000000, RZ ;  /* 0x8000000000157824 */ /* 0x000fc600078e00ff */
[----:B-----5:R-:W-:-:S05]  /*0fa0*/  LEA R13, R13, R14, 0x18 ;  /* 0x0000000e0d0d7211 */ /* 0x020fca00078ec0ff */
[----:B------:R-:W-:-:S04]  /*0fb0*/  IMAD R14, R10, 0x8, R13 ;  /* 0x000000080a0e7824 */ /* 0x000fc800078e020d */
[----:B------:R-:W5:Y:S02]  /*0fc0*/  SYNCS.PHASECHK.TRANS64.TRYWAIT P0, [R14+URZ+0xa0], R21 ;  /* 0x0000a0150e0075a7 */ /* 0x000f6400080011ff */
[----:B-----5:R-:W-:Y:S05]  /*0fd0*/  @!P0 BRA `(.L_x_22) ;  /* 0x0000004c00a08947 */ /* 0x020fea0003800000 */
.L_x_88:
[----:B------:R-:W-:Y:S01]  /*0fe0*/  ELECT P0, URZ, PT ;  /* 0x0000000000ff782f */ /* 0x000fe20003800000 */
[----:B------:R-:W-:-:S12]  /*0ff0*/  IMAD.MOV.U32 R7, RZ, RZ, 0x1 ;  /* 0x00000001ff077424 */ /* 0x000fd800078e00ff */
[C---:B------:R-:W-:Y:S02]  /*1000*/  @P0 IMAD R13, R10.reuse, 0x10, R13 ;  /* 0x000000100a0d0824 */ /* 0x040fe400078e020d */
[----:B------:R-:W-:-:S03]  /*1010*/  VIADD R10, R10, 0x1 ;  /* 0x000000010a0a7836 */ /* 0x000fc60000000000 */
[----:B------:R4:W-:Y:S02]  /*1020*/  @P0 STS.128 [R13+0x36410], R4 ;  /* 0x036410040d000388 */ /* 0x0009e40000000c00 */
[----:B------:R-:W-:Y:S01]  /*1030*/  ISETP.NE.AND P0, PT, R10, 0x2, PT ;  /* 0x000000020a00780c */ /* 0x000fe20003f05270 */
[----:B------:R5:W-:Y:S06]  /*1040*/  MEMBAR.ALL.CTA ;  /* 0x0000000000007992 */ /* 0x000bec0000008000 */
[----:B-----5:R-:W5:Y:S01]  /*1050*/  FENCE.VIEW.ASYNC.S ;  /* 0x00000000000073c6 */ /* 0x020f620000000000 */
[----:B----4-:R-:W-:-:S02]  /*1060*/  SEL R21, RZ, 0x1, P0 ;  /* 0x00000001ff157807 */ /* 0x010fc40000000000 */
[----:B------:R-:W-:Y:S02]  /*1070*/  SEL R10, R10, RZ, P0 ;  /* 0x000000ff0a0a7207 */ /* 0x000fe40000000000 */
[----:B------:R-:W-:Y:S01]  /*1080*/  LOP3.LUT R0, R0, R21, RZ, 0x3c, !PT ;  /* 0x0000001500007212 */ /* 0x000fe200078e3cff */
[----:B-----5:R-:W-:Y:S06]  /*1090*/  BAR.SYNC.DEFER_BLOCKING 0x4, 0x20 ;  /* 0x0100800000007b1d */ /* 0x020fec0000010000 */
[----:B------:R4:W-:Y:S02]  /*10a0*/  SYNCS.ARRIVE.TRANS64.ART0 RZ, [R14+URZ+0x90], R7 ;  /* 0x000090070eff79a7 */ /* 0x0009e400085000ff */
.L_x_19:
[----:B------:R-:W-:-:S04]  /*10b0*/  IMAD.IADD R18, R17, 0x1, R18 ;  /* 0x0000000111127824 */ /* 0x000fc800078e0212 */
[C---:B---3--:R-:W-:Y:S01]  /*10c0*/  IMAD.HI.U32 R5, R18.reuse, R9, RZ ;  /* 0x0000000912057227 */ /* 0x048fe200078e00ff */
[----:B------:R-:W-:-:S04]  /*10d0*/  ISETP.GE.AND P0, PT, R18, 0x200, PT ;  /* 0x000002001200780c */ /* 0x000fc80003f06270 */
[----:B------:R-:W-:-:S04]  /*10e0*/  IADD3 R4, PT, PT, R18, -R5, RZ ;  /* 0x8000000512047210 */ /* 0x000fc80007ffe0ff */
[----:B------:R-:W-:-:S05]  /*10f0*/  SHF.R.U32.HI R4, RZ, UR8, R4 ;  /* 0x00000008ff047c19 */ /* 0x000fca0008011604 */
[----:B------:R-:W-:-:S05]  /*1100*/  IMAD.IADD R5, R5, 0x1, R4 ;  /* 0x0000000105057824 */ /* 0x000fca00078e0204 */
[----:B------:R-:W-:-:S04]  /*1110*/  SHF.R.U32.HI R5, RZ, UR10, R5 ;  /* 0x0000000aff057c19 */ /* 0x000fc80008011605 */
[----:B------:R-:W-:-:S05]  /*1120*/  IADD3 R5, PT, PT, -R5, RZ, RZ ;  /* 0x000000ff05057210 */ /* 0x000fca0007ffe1ff */
[----:B----4-:R-:W-:-:S04]  /*1130*/  IMAD R14, R8, R5, R18 ;  /* 0x00000005080e7224 */ /* 0x010fc800078e0212 */
[----:B--2---:R-:W-:-:S04]  /*1140*/  IMAD.HI.U32 R5, R14, R3, RZ ;  /* 0x000000030e057227 */ /* 0x004fc800078e00ff */
[----:B------:R-:W-:-:S05]  /*1150*/  IMAD.IADD R4, R14, 0x1, -R5 ;  /* 0x000000010e047824 */ /* 0x000fca00078e0a05 */
[----:B------:R-:W-:-:S04]  /*1160*/  SHF.R.U32.HI R4, RZ, UR7, R4 ;  /* 0x00000007ff047c19 */ /* 0x000fc80008011604 */
[----:B------:R-:W-:-:S04]  /*1170*/  IADD3 R5, PT, PT, R5, R4, RZ ;  /* 0x0000000405057210 */ /* 0x000fc80007ffe0ff */
[----:B------:R-:W-:-:S05]  /*1180*/  SHF.R.U32.HI R5, RZ, UR11, R5 ;  /* 0x0000000bff057c19 */ /* 0x000fca0008011605 */
[----:B------:R-:W-:-:S04]  /*1190*/  IMAD.HI.U32 R7, R5, R12, RZ ;  /* 0x0000000c05077227 */ /* 0x000fc800078e00ff */
[----:B------:R-:W-:-:S05]  /*11a0*/  IMAD.IADD R4, R5, 0x1, -R7 ;  /* 0x0000000105047824 */ /* 0x000fca00078e0a07 */
[----:B------:R-:W-:-:S04]  /*11b0*/  SHF.R.U32.HI R4, RZ, UR13, R4 ;  /* 0x0000000dff047c19 */ /* 0x000fc80008011604 */
[----:B------:R-:W-:-:S04]  /*11c0*/  IADD3 R4, PT, PT, R7, R4, RZ ;  /* 0x0000000407047210 */ /* 0x000fc80007ffe0ff */
[----:B------:R-:W-:-:S05]  /*11d0*/  SHF.R.U32.HI R4, RZ, UR12, R4 ;  /* 0x0000000cff047c19 */ /* 0x000fca0008011604 */
[----:B------:R-:W-:-:S04]  /*11e0*/  IMAD.MOV R4, RZ, RZ, -R4 ;  /* 0x000000ffff047224 */ /* 0x000fc800078e0a04 */
[----:B-1----:R-:W-:Y:S01]  /*11f0*/  IMAD R4, R11, R4, R5 ;  /* 0x000000040b047224 */ /* 0x002fe200078e0205 */
[----:B------:R-:W-:-:S03]  /*1200*/  IADD3 R5, PT, PT, -R5, RZ, RZ ;  /* 0x000000ff05057210 */ /* 0x000fc60007ffe1ff */
[----:B------:R-:W-:Y:S02]  /*1210*/  IMAD.IADD R4, R4, 0x1, R4 ;  /* 0x0000000104047824 */ /* 0x000fe400078e0204 */
[----:B------:R-:W-:-:S03]  /*1220*/  IMAD R5, R2, R5, R14 ;  /* 0x0000000502057224 */ /* 0x000fc600078e020e */
[----:B------:R-:W-:Y:S01]  /*1230*/  LOP3.LUT R4, R4, UR23, RZ, 0xfc, !PT ;  /* 0x0000001704047c12 */ /* 0x000fe2000f8efcff */
[----:B------:R-:W-:Y:S06]  /*1240*/  @!P0 BRA `(.L_x_23) ;  /* 0xfffffff800e08947 */ /* 0x000fec000383ffff */
.L_x_18:
[----:B------:R-:W3:Y:S01]  /*1250*/  S2UR UR4, SR_CgaCtaId ;  /* 0x00000000000479c3 */ /* 0x000ee20000008800 */
[----:B------:R-:W-:Y:S01]  /*1260*/  UMOV UR5, 0x400 ;  /* 0x0000040000057882 */ /* 0x000fe20000000000 */
[----:B------:R-:W-:Y:S01]  /*1270*/  IMAD.U32 R6, R0, -0x80000000, RZ ;  /* 0x8000000000067824 */ /* 0x000fe200078e00ff */
[C---:B------:R-:W-:Y:S01]  /*1280*/  ISETP.NE.AND P0, PT, R10.reuse, 0x1, PT ;  /* 0x000000010a00780c */ /* 0x040fe20003f05270 */
[----:B------:R-:W-:-:S05]  /*1290*/  VIADD R3, R10, 0x2 ;  /* 0x000000020a037836 */ /* 0x000fca0000000000 */
[----:B------:R-:W-:Y:S01]  /*12a0*/  SEL R3, R3, 0x1, P0 ;  /* 0x0000000103037807 */ /* 0x000fe20000000000 */
[----:B---3--:R-:W-:-:S06]  /*12b0*/  ULEA UR5, UR4, UR5, 0x18 ;  /* 0x0000000504057291 */ /* 0x008fcc000f8ec0ff */
[----:B--2---:R-:W-:-:S04]  /*12c0*/  LEA R2, R10, UR5, 0x3 ;  /* 0x000000050a027c11 */ /* 0x004fc8000f8e18ff */
[----:B------:R-:W2:Y:S02]  /*12d0*/  SYNCS.PHASECHK.TRANS64.TRYWAIT P1, [R2+URZ+0xa0], R6 ;  /* 0x0000a006020075a7 */ /* 0x000ea400080211ff */
[----:B--2---:R-:W-:Y:S05]  /*12e0*/  @!P1 BRA `(.L_x_24) ;  /* 0x0000004800f49947 */ /* 0x004fea0003800000 */
.L_x_90:
[----:B------:R-:W-:Y:S02]  /*12f0*/  ELECT P2, URZ, PT ;  /* 0x0000000000ff782f */ /* 0x000fe40003840000 */
[C---:B------:R-:W-:Y:S01]  /*1300*/  ISETP.NE.AND P0, PT, R3.reuse, 0x2, PT ;  /* 0x000000020300780c */ /* 0x040fe20003f05270 */
[----:B--2---:R-:W-:Y:S02]  /*1310*/  IMAD.MOV.U32 R7, RZ, RZ, RZ ;  /* 0x000000ffff077224 */ /* 0x004fe400078e00ff */
[----:B------:R-:W-:Y:S01]  /*1320*/  IMAD.MOV.U32 R11, RZ, RZ, 0x1 ;  /* 0x00000001ff0b7424 */ /* 0x000fe200078e00ff */
[----:B------:R-:W-:Y:S02]  /*1330*/  ISETP.EQ.XOR P1, PT, R10, 0x1, !P0 ;  /* 0x000000010a00780c */ /* 0x000fe40004722a70 */
[----:B------:R-:W-:Y:S02]  /*1340*/  SEL R3, R3, RZ, P0 ;  /* 0x000000ff03037207 */ /* 0x000fe40000000000 */
[----:B------:R-:W-:-:S02]  /*1350*/  SEL R9, RZ, 0x1, !P1 ;  /* 0x00000001ff097807 */ /* 0x000fc40004800000 */
[----:B------:R-:W-:Y:S02]  /*1360*/  LEA R3, R3, UR5, 0x3 ;  /* 0x0000000503037c11 */ /* 0x000fe4000f8e18ff */
[----:B------:R-:W-:Y:S01]  /*1370*/  @P2 LEA R10, R10, UR5, 0x4 ;  /* 0x000000050a0a2c11 */ /* 0x000fe2000f8e20ff */
[----:B------:R-:W-:Y:S01]  /*1380*/  @P2 IMAD.MOV.U32 R6, RZ, RZ, -0x1 ;  /* 0xffffffffff062424 */ /* 0x000fe200078e00ff */
[----:B------:R-:W-:-:S04]  /*1390*/  LOP3.LUT R9, R0, R9, RZ, 0x3c, !PT ;  /* 0x0000000900097212 */ /* 0x000fc800078e3cff */
[----:B------:R3:W-:Y:S01]  /*13a0*/  @P2 STS.128 [R10+0x36410], R4 ;  /* 0x036410040a002388 */ /* 0x0007e20000000c00 */
[----:B------:R-:W-:Y:S01]  /*13b0*/  IMAD.U32 R8, R9, -0x80000000, RZ ;  /* 0x8000000009087824 */ /* 0x000fe200078e00ff */
[----:B------:R2:W-:Y:S06]  /*13c0*/  MEMBAR.ALL.CTA ;  /* 0x0000000000007992 */ /* 0x0005ec0000008000 */
[----:B--2---:R-:W2:Y:S02]  /*13d0*/  FENCE.VIEW.ASYNC.S ;  /* 0x00000000000073c6 */ /* 0x004ea40000000000 */
[----:B--2---:R-:W-:Y:S06]  /*13e0*/  BAR.SYNC.DEFER_BLOCKING 0x4, 0x20 ;  /* 0x0100800000007b1d */ /* 0x004fec0000010000 */
[----:B------:R3:W-:Y:S01]  /*13f0*/  SYNCS.ARRIVE.TRANS64.ART0 RZ, [R2+URZ+0x90], R11 ;  /* 0x0000900b02ff79a7 */ /* 0x0007e200085000ff */
[----:B------:R-:W2:Y:S02]  /*1400*/  SYNCS.PHASECHK.TRANS64.TRYWAIT P0, [R3+URZ+0xa0], R8 ;  /* 0x0000a008030075a7 */ /* 0x000ea400080011ff */
[----:B--23--:R-:W-:Y:S05]  /*1410*/  @!P0 BRA `(.L_x_25) ;  /* 0x0000004800c08947 */ /* 0x00cfea0003800000 */
.L_x_17:
[----:B------:R-:W-:Y:S01]  /*1420*/  ISETP.NE.AND P0, PT, R78, 0x5, PT ;  /* 0x000000054e00780c */ /* 0x000fe20003f05270 */
[----:B------:R-:W-:-:S04]  /*1430*/  ULEA.HI UR14, UR4, UR4, URZ, 0x1 ;  /* 0x00000004040e7291 */ /* 0x000fc8000f8f08ff */
[----:B------:R-:W-:-:S04]  /*1440*/  ULOP3.LUT UR22, UR14, 0xfffffffe, URZ, 0xc0, !UPT ;  /* 0xfffffffe0e167892 */ /* 0x000fc8000f8ec0ff */
[----:B------:R-:W-:-:S04]  /*1450*/  UIADD3 UR15, UPT, UPT, -UR22, UR4, URZ ;  /* 0x00000004160f7290 */ /* 0x000fc8000fffe1ff */
[----:B------:R-:W-:Y:S08]  /*1460*/  @P0 BRA `(.L_x_26) ;  /* 0x0000000800640947 */ /* 0x000ff00003800000 */
[----:B------:R-:W-:Y:S02]  /*1470*/  UMOV UR34, 0x400 ;  /* 0x0000040000227882 */ /* 0x000fe40000000000 */
[----:B------:R-:W-:-:S09]  /*1480*/  ULEA UR34, UR4, UR34, 0x18 ;  /* 0x0000002204227291 */ /* 0x000fd2000f8ec0ff */
[----:B------:R-:W3:Y:S02]  /*1490*/  SYNCS.PHASECHK.TRANS64.TRYWAIT P0, [UR34+0x90], RZ ;  /* 0x000090ffff0075a7 */ /* 0x000ee40008001122 */
[----:B---3--:R-:W-:Y:S05]  /*14a0*/  @!P0 BRA `(.L_x_27) ;  /* 0x0000004800b48947 */ /* 0x008fea0003800000 */
.L_x_93:
[----:B------:R-:W4:Y:S01]  /*14b0*/  LDS.128 R4, [UR34+0x36410] ;  /* 0x03641022ff047984 */ /* 0x000f220008000c00 */
[----:B---3--:R-:W-:Y:S01]  /*14c0*/  HFMA2 R0, -RZ, RZ, 0, 5.9604644775390625e-08 ;  /* 0x00000001ff007431 */ /* 0x008fe200000001ff */
[----:B------:R-:W-:Y:S01]  /*14d0*/  UMOV UR38, 0x1 ;  /* 0x0000000100267882 */ /* 0x000fe20000000000 */
[----:B------:R-:W-:Y:S01]  /*14e0*/  UMOV UR37, URZ ;  /* 0x000000ff00257c82 */ /* 0x000fe20008000000 */
[----:B------:R3:W-:Y:S06]  /*14f0*/  MEMBAR.ALL.CTA ;  /* 0x0000000000007992 */ /* 0x0007ec0000008000 */
[----:B---3--:R-:W3:Y:S02]  /*1500*/  FENCE.VIEW.ASYNC.S ;  /* 0x00000000000073c6 */ /* 0x008ee40000000000 */
[----:B---3--:R3:W-:Y:S01]  /*1510*/  SYNCS.ARRIVE.TRANS64.ART0 RZ, [UR34+0xa0], R0 ;  /* 0x0000a000ffff79a7 */ /* 0x0087e20008500022 */
[----:B----4-:R-:W-:-:S13]  /*1520*/  ISETP.NE.AND P0, PT, R7, 0x1, PT ;  /* 0x000000010700780c */ /* 0x010fda0003f05270 */
[----:B---3--:R-:W-:Y:S05]  /*1530*/  @P0 BRA `(.L_x_28) ;  /* 0x0000000400a80947 */ /* 0x008fea0003800000 */
[----:B------:R-:W-:Y:S01]  /*1540*/  R2UR UR5, R4 ;  /* 0x00000000040572ca */ /* 0x000fe200000e0000 */
[----:B------:R-:W-:Y:S01]  /*1550*/  IMAD.MOV.U32 R8, RZ, RZ, 0x1 ;  /* 0x00000001ff087424 */ /* 0x000fe200078e00ff */
[----:B------:R-:W-:Y:S01]  /*1560*/  R2UR UR12, R5 ;  /* 0x00000000050c72ca */ /* 0x000fe200000e0000 */
[----:B------:R-:W-:Y:S01]  /*1570*/  IMAD.MOV.U32 R2, RZ, RZ, RZ ;  /* 0x000000ffff027224 */ /* 0x000fe200078e00ff */
[----:B------:R-:W-:Y:S01]  /*1580*/  R2UR UR28, R6 ;  /* 0x00000000061c72ca */ /* 0x000fe200000e0000 */
[----:B------:R-:W3:Y:S01]  /*1590*/  LDCU.64 UR48, c[0x0][0x348] ;  /* 0x00006900ff3077ac */ /* 0x000ee20008000a00 */
[----:B------:R-:W-:Y:S01]  /*15a0*/  UIADD3 UR36, UPT, UPT, UR15, UR15, URZ ;  /* 0x0000000f0f247290 */ /* 0x000fe2000fffe0ff */
[----:B------:R-:W-:Y:S01]  /*15b0*/  UMOV UR38, 0x1 ;  /* 0x0000000100267882 */ /* 0x000fe20000000000 */
[----:B------:R-:W-:-:S11]  /*15c0*/  UMOV UR37, URZ ;  /* 0x000000ff00257c82 */ /* 0x000fd60008000000 */
.L_x_34:
[----:B------:R-:W-:Y:S02]  /*15d0*/  USHF.L.U32 UR4, UR38, 0x1f, URZ ;  /* 0x0000001f26047899 */ /* 0x000fe400080006ff */
[----:B-1----:R-:W-:Y:S02]  /*15e0*/  ULEA UR6, UR37, UR34, 0x3 ;  /* 0x0000002225067291 */ /* 0x002fe4000f8e18ff */
[----:B---3--:R-:W-:Y:S02]  /*15f0*/  UIADD3 UR44, UP2, UPT, UR48, 0xc0, URZ ;  /* 0x000000c0302c7890 */ /* 0x008fe4000ff5e0ff */
[----:B------:R-:W-:Y:S01]  /*1600*/  MOV R0, UR4 ;  /* 0x0000000400007c02 */ /* 0x000fe20008000f00 */
[----:B------:R-:W-:Y:S02]  /*1610*/  ULEA.HI UR4, UR5, UR5, URZ, 0x1 ;  /* 0x0000000505047291 */ /* 0x000fe4000f8f08ff */
[----:B------:R-:W-:Y:S02]  /*1620*/  ULEA UR27, UR12, UR23, 0x1 ;  /* 0x000000170c1b7291 */ /* 0x000fe4000f8e08ff */
[----:B------:R1:W3:Y:S01]  /*1630*/  SYNCS.PHASECHK.TRANS64.TRYWAIT P1, [UR6+0x38], R0 ;  /* 0x00003800ff0075a7 */ /* 0x0002e20008021106 */
[----:B------:R-:W-:-:S02]  /*1640*/  ULOP3.LUT UR6, UR4, 0xfffffffe, URZ, 0xc0, !UPT ;  /* 0xfffffffe04067892 */ /* 0x000fc4000f8ec0ff */
[----:B------:R-:W-:Y:S02]  /*1650*/  USHF.R.S32.HI UR4, URZ, 0x1, UR4 ;  /* 0x00000001ff047899 */ /* 0x000fe40008011404 */
[----:B------:R-:W-:Y:S02]  /*1660*/  UISETP.NE.AND UP4, UPT, UR5, UR6, UPT ;  /* 0x000000060500728c */ /* 0x000fe4000bf85270 */
[----:B------:R-:W-:Y:S02]  /*1670*/  UIADD3 UR7, UPT, UPT, UR4, -0x1, URZ ;  /* 0xffffffff04077890 */ /* 0x000fe4000fffe0ff */
[----:B------:R-:W-:Y:S02]  /*1680*/  UISETP.LT.AND UP4, UPT, UR5, URZ, UP4 ;  /* 0x000000ff0500728c */ /* 0x000fe4000a781270 */
[----:B------:R-:W-:Y:S02]  /*1690*/  UIADD3 UR46, UP3, UPT, UR48, 0x40, URZ ;  /* 0x00000040302e7890 */ /* 0x000fe4000ff7e0ff */
[----:B------:R-:W-:-:S02]  /*16a0*/  UIADD3 UR42, UP1, UPT, UR48, 0x140, URZ ;  /* 0x00000140302a7890 */ /* 0x000fc4000ff3e0ff */
[----:B------:R-:W-:Y:S02]  /*16b0*/  UIADD3 UR40, UP0, UPT, UR48, 0x1c0, URZ ;  /* 0x000001c030287890 */ /* 0x000fe4000ff1e0ff */
[----:B------:R-:W-:Y:S02]  /*16c0*/  UIADD3.X UR45, UPT, UPT, URZ, UR49, URZ, UP2, !UPT ;  /* 0x00000031ff2d7290 */ /* 0x000fe400097fe4ff */
[----:B------:R-:W-:Y:S02]  /*16d0*/  UIADD3.X UR47, UPT, UPT, URZ, UR49, URZ, UP3, !UPT ;  /* 0x00000031ff2f7290 */ /* 0x000fe40009ffe4ff */
[----:B------:R-:W-:Y:S02]  /*16e0*/  @!UP4 UIADD3 UR7, UPT, UPT, UR4, URZ, URZ ;  /* 0x000000ff0407c290 */ /* 0x000fe4000fffe0ff */
[----:B------:R-:W-:Y:S02]  /*16f0*/  UIADD3.X UR43, UPT, UPT, URZ, UR49, URZ, UP1, !UPT ;  /* 0x00000031ff2b7290 */ /* 0x000fe40008ffe4ff */
[----:B------:R-:W-:-:S02]  /*1700*/  UIADD3 UR20, UPT, UPT, UR7, UR7, URZ ;  /* 0x0000000707147290 */ /* 0x000fc4000fffe0ff */
[----:B------:R-:W-:Y:S02]  /*1710*/  UIADD3.X UR41, UPT, UPT, URZ, UR49, URZ, UP0, !UPT ;  /* 0x00000031ff297290 */ /* 0x000fe400087fe4ff */
[----:B------:R-:W-:Y:S02]  /*1720*/  USHF.L.U32 UR27, UR27, 0x6, URZ ;  /* 0x000000061b1b7899 */ /* 0x000fe400080006ff */
[----:B------:R-:W-:Y:S02]  /*1730*/  ULEA UR7, UR7, UR21, 0x8 ;  /* 0x0000001507077291 */ /* 0x000fe4000f8e40ff */
[----:B------:R-:W-:Y:S02]  /*1740*/  ULOP3.LUT UR20, UR20, UR23, URZ, 0xfc, !UPT ;  /* 0x0000001714147292 */ /* 0x000fe4000f8efcff */
[----:B------:R-:W-:Y:S01]  /*1750*/  UISETP.NE.AND UP2, UPT, UR23, URZ, UPT ;  /* 0x000000ff1700728c */ /* 0x000fe2000bf45270 */
[----:B------:R-:W-:Y:S01]  /*1760*/  UMOV UR35, URZ ;  /* 0x000000ff00237c82 */ /* 0x000fe20008000000 */
[----:B------:R-:W-:Y:S01]  /*1770*/  UMOV UR18, URZ ;  /* 0x000000ff00127c82 */ /* 0x000fe20008000000 */
[----:B-1----:R-:W-:-:S08]  /*1780*/  UMOV UR10, URZ ;  /* 0x000000ff000a7c82 */ /* 0x002fd00008000000 */
.L_x_32:
[----:B----4-:R-:W-:Y:S02]  /*1790*/  USHF.L.U32 UR6, UR35, 0x8, URZ ;  /* 0x0000000823067899 */ /* 0x010fe400080006ff */
[----:B------:R-:W-:Y:S02]  /*17a0*/  USHF.L.U32 UR19, UR35, 0x2, URZ ;  /* 0x0000000223137899 */ /* 0x000fe400080006ff */
[----:B------:R-:W-:Y:S01]  /*17b0*/  ULEA UR5, UR37, UR34, 0x3 ;  /* 0x0000002225057291 */ /* 0x000fe2000f8e18ff */
[----:B-1-3--:R-:W-:Y:S11]  /*17c0*/  @P1 BRA `(.L_x_29) ;  /* 0x0000000000101947 */ /* 0x00aff60003800000 */
[----:B------:R-:W-:-:S06]  /*17d0*/  USHF.L.U32 UR4, UR38, 0x1f, URZ ;  /* 0x0000001f26047899 */ /* 0x000fcc00080006ff */
[----:B------:R-:W-:-:S04]  /*17e0*/  MOV R0, UR4 ;  /* 0x0000000400007c02 */ /* 0x000fc80008000f00 */
[----:B------:R-:W1:Y:S02]  /*17f0*/  SYNCS.PHASECHK.TRANS64.TRYWAIT P0, [UR5+0x38], R0 ;  /* 0x00003800ff0075a7 */ /* 0x000e640008001105 */
[----:B-1----:R-:W-:Y:S05]  /*1800*/  @!P0 BRA `(.L_x_30) ;  /* 0x0000004400f48947 */ /* 0x002fea0003800000 */
.L_x_29:
[----:B------:R-:W-:Y:S05]  /*1810*/  BRA.U UP2, `(.L_x_31) ;  /* 0x00000001020c7547 */ /* 0x000fea000b800000 */
[----:B------:R-:W-:-:S13]  /*1820*/  ELECT P0, URZ, PT ;  /* 0x0000000000ff782f */ /* 0x000fda0003800000 */
[----:B-1----:R-:W-:-:S04]  /*1830*/  @P0 MOV R0, 0xe000 ;  /* 0x0000e00000000802 */ /* 0x002fc80000000f00 */
[----:B------:R3:W-:Y:S03]  /*1840*/  @P0 SYNCS.ARRIVE.TRANS64 RZ, [UR5], R0 ;  /* 0x00000000ffff09a7 */ /* 0x0007e60008000005 */
.L_x_31:
[----:B------:R-:W-:Y:S01]  /*1850*/  USHF.L.U32 UR4, UR37, 0xf, URZ ;  /* 0x0000000f25047899 */ /* 0x000fe200080006ff */
[----:B------:R-:W-:Y:S01]  /*1860*/  PLOP3.LUT P1, PT, PT, PT, PT, 0x80, 0x8 ;  /* 0x000000000008781c */ /* 0x000fe20003f2f070 */
[----:B------:R-:W-:Y:S02]  /*1870*/  USHF.L.U32 UR24, UR37, 0xe, URZ ;  /* 0x0000000e25187899 */ /* 0x000fe400080006ff */
[----:B------:R-:W-:Y:S02]  /*1880*/  ULEA UR16, UR37, UR34, 0xb ;  /* 0x0000002225107291 */ /* 0x000fe4000f8e58ff */
[----:B------:R-:W-:Y:S02]  /*1890*/  UIADD3 UR37, UPT, UPT, UR37, 0x1, URZ ;  /* 0x0000000125257890 */ /* 0x000fe4000fffe0ff */
[----:B------:R-:W-:Y:S02]  /*18a0*/  UISETP.GT.U32.AND UP0, UPT, UR35, 0xe, UPT ;  /* 0x0000000e2300788c */ /* 0x000fe4000bf04070 */
[----:B------:R-:W-:-:S02]  /*18b0*/  UISETP.NE.AND UP1, UPT, UR37, 0x7, UPT ;  /* 0x000000072500788c */ /* 0x000fc4000bf25270 */
[----:B------:R-:W-:Y:S02]  /*18c0*/  ULEA.HI.SX32 UR4, UR4, UR34, 0x1f ;  /* 0x0000002204047291 */ /* 0x000fe4000f8ffaff */
[----:B------:R-:W-:Y:S01]  /*18d0*/  USEL UR9, URZ, 0x1, UP1 ;  /* 0x00000001ff097887 */ /* 0x000fe20008800000 */
[----:B------:R-:W-:Y:S01]  /*18e0*/  PLOP3.LUT P0, PT, PT, PT, UP0, 0x80, 0x8 ;  /* 0x000000000008781c */ /* 0x000fe20003f0f008 */
[----:B------:R-:W-:Y:S02]  /*18f0*/  ULEA.HI.SX32 UR24, UR24, UR34, 0x1f ;  /* 0x0000002218187291 */ /* 0x000fe4000f8ffaff */
[----:B------:R-:W-:Y:S02]  /*1900*/  ULEA UR8, UR15, UR16, 0xa ;  /* 0x000000100f087291 */ /* 0x000fe4000f8e50ff */
[----:B------:R-:W-:Y:S02]  /*1910*/  ULOP3.LUT UR38, UR38, UR9, URZ, 0x3c, !UPT ;  /* 0x0000000926267292 */ /* 0x000fe4000f8e3cff */
[----:B------:R-:W-:-:S02]  /*1920*/  ULOP3.LUT UR5, UR5, 0xfefffff8, URZ, 0xc0, !UPT ;  /* 0xfefffff805057892 */ /* 0x000fc4000f8ec0ff */
[----:B------:R-:W-:Y:S02]  /*1930*/  USEL UR37, UR37, URZ, UP1 ;  /* 0x000000ff25257287 */ /* 0x000fe40008800000 */
[----:B------:R-:W-:Y:S02]  /*1940*/  UIADD3 UR4, UPT, UPT, UR4, 0x5400, URZ ;  /* 0x0000540004047890 */ /* 0x000fe4000fffe0ff */
[----:B------:R-:W-:Y:S02]  /*1950*/  UIADD3 UR24, UPT, UPT, UR24, 0x21400, URZ ;  /* 0x0002140018187890 */ /* 0x000fe4000fffe0ff */
[----:B------:R-:W-:Y:S02]  /*1960*/  UIADD3 UR16, UPT, UPT, UR16, 0x2f400, URZ ;  /* 0x0002f40010107890 */ /* 0x000fe4000fffe0ff */
[----:B------:R-:W-:Y:S02]  /*1970*/  UIADD3 UR11, UPT, UPT, UR36, UR19, URZ ;  /* 0x00000013240b7290 */ /* 0x000fe4000fffe0ff */
[----:B------:R-:W-:Y:S01]  /*1980*/  UIADD3 UR8, UPT, UPT, UR8, 0x32c00, URZ ;  /* 0x00032c0008087890 */ /* 0x000fe2000fffe0ff */
[----:B------:R4:W-:Y:S01]  /*1990*/  UTMALDG.2D.2CTA [UR4], [UR46], desc[URZ] ;  /* 0x0000ff042e0075b4 */ /* 0x0009e20008209000 */
[----:B------:R-:W-:-:S02]  /*19a0*/  @!UP0 USHF.L.U32 UR32, UR38, 0x1f, URZ ;  /* 0x0000001f26208899 */ /* 0x000fc400080006ff */
[----:B------:R-:W-:Y:S01]  /*19b0*/  @!UP0 ULEA UR33, UR37, UR34, 0x3 ;  /* 0x0000002225218291 */ /* 0x000fe2000f8e18ff */
[----:B------:R-:W-:Y:S01]  /*19c0*/  UMOV UR26, UR6 ;  /* 0x00000006001a7c82 */ /* 0x000fe20008000000 */
[----:B------:R-:W-:Y:S01]  /*19d0*/  UMOV UR25, UR5 ;  /* 0x0000000500197c82 */ /* 0x000fe20008000000 */
[----:B------:R-:W-:Y:S01]  /*19e0*/  UMOV UR17, UR5 ;  /* 0x0000000500117c82 */ /* 0x000fe20008000000 */
[----:B-1-3--:R-:W-:Y:S01]  /*19f0*/  IMAD.U32 R0, RZ, RZ, UR32 ;  /* 0x00000020ff007e24 */ /* 0x00afe2000f8e00ff */
[----:B------:R-:W-:Y:S01]  /*1a00*/  UMOV UR29, 0x30000 ;  /* 0x00030000001d7882 */ /* 0x000fe20000000000 */
[----:B------:R-:W-:Y:S01]  /*1a10*/  UMOV UR13, UR28 ;  /* 0x0000001c000d7c82 */ /* 0x000fe20008000000 */
[----:B------:R-:W-:Y:S01]  /*1a20*/  UMOV UR9, UR5 ;  /* 0x0000000500097c82 */ /* 0x000fe20008000000 */
[----:B------:R4:W-:Y:S01]  /*1a30*/  UTMALDG.3D.2CTA [UR24], [UR44], desc[URZ] ;  /* 0x0000ff182c0075b4 */ /* 0x0009e20008211000 */
[----:B------:R-:W-:-:S04]  /*1a40*/  UIADD3 UR35, UPT, UPT, UR35, 0x1, URZ ;  /* 0x0000000123237890 */ /* 0x000fc8000fffe0ff */
[----:B------:R-:W-:Y:S01]  /*1a50*/  UISETP.NE.AND UP0, UPT, UR35, 0x10, UPT ;  /* 0x000000102300788c */ /* 0x000fe2000bf05270 */
[----:B------:R4:W-:Y:S01]  /*1a60*/  UTMALDG.3D.2CTA [UR16], [UR42], desc[URZ] ;  /* 0x0000ff102a0075b4 */ /* 0x0009e20008211000 */
[----:B------:R4:W-:Y:S01]  /*1a70*/  UTMALDG.4D.MULTICAST.2CTA [UR8], [UR40], UR29, desc[URZ] ;  /* 0x0000ff08280073b4 */ /* 0x0009e2000821981d */
[----:B------:R4:W1:Y:S06]  /*1a80*/  @!P0 SYNCS.PHASECHK.TRANS64.TRYWAIT P1, [UR33+0x38], R0 ;  /* 0x00003800ff0085a7 */ /* 0x00086c0008021121 */
[----:B------:R-:W-:Y:S05]  /*1a90*/  BRA.U UP0, `(.L_x_32) ;  /* 0xfffffffd003c7547 */ /* 0x000fea000b83ffff */
[----:B--2---:R-:W-:Y:S02]  /*1aa0*/  LEA R3, R8, UR34, 0x3 ;  /* 0x0000002208037c11 */ /* 0x004fe4000f8e18ff */
[----:B------:R-:W-:-:S04]  /*1ab0*/  SHF.L.U32 R4, R2, 0x1f, RZ ;  /* 0x0000001f02047819 */ /* 0x000fc800000006ff */
[----:B------:R-:W2:Y:S02]  /*1ac0*/  SYNCS.PHASECHK.TRANS64.TRYWAIT P0, [R3+URZ+0x90], R4 ;  /* 0x00009004030075a7 */ /* 0x000ea400080011ff */
[----:B--2---:R-:W-:Y:S05]  /*1ad0*/  @!P0 BRA `(.L_x_33) ;  /* 0x0000004400608947 */ /* 0x004fea0003800000 */
.L_x_96:
[C---:B------:R-:W-:Y:S01]  /*1ae0*/  LEA R4, R8.reuse, UR34, 0x4 ;  /* 0x0000002208047c11 */ /* 0x040fe2000f8e20ff */
[----:B------:R-:W-:Y:S02]  /*1af0*/  VIADD R8, R8, 0x1 ;  /* 0x0000000108087836 */ /* 0x000fe40000000000 */
[----:B----4-:R-:W-:-:S03]  /*1b00*/  IMAD.MOV.U32 R0, RZ, RZ, 0x1 ;  /* 0x00000001ff007424 */ /* 0x010fc600078e00ff */
[----:B--2---:R-:W2:Y:S01]  /*1b10*/  LDS.128 R4, [R4+0x36410] ;  /* 0x0364100004047984 */ /* 0x004ea20000000c00 */
[C---:B-1----:R-:W-:Y:S01]  /*1b20*/  ISETP.NE.AND P1, PT, R8.reuse, 0x2, PT ;  /* 0x000000020800780c */ /* 0x042fe20003f25270 */
[----:B------:R1:W-:Y:S06]  /*1b30*/  MEMBAR.ALL.CTA ;  /* 0x0000000000007992 */ /* 0x0003ec0000008000 */
[----:B-1----:R-:W1:Y:S01]  /*1b40*/  FENCE.VIEW.ASYNC.S ;  /* 0x00000000000073c6 */ /* 0x002e620000000000 */
[----:B------:R-:W-:Y:S01]  /*1b50*/  SEL R8, R8, RZ, P1 ;  /* 0x000000ff08087207 */ /* 0x000fe20000800000 */
[----:B-1----:R1:W-:Y:S01]  /*1b60*/  SYNCS.ARRIVE.TRANS64.ART0 RZ, [R3+URZ+0xa0], R0 ;  /* 0x0000a00003ff79a7 */ /* 0x0023e200085000ff */
[----:B--2---:R-:W-:-:S02]  /*1b70*/  ISETP.NE.AND P0, PT, R7, 0x1, PT ;  /* 0x000000010700780c */ /* 0x004fc40003f05270 */
[----:B------:R-:W-:Y:S02]  /*1b80*/  R2UR UR5, R4 ;  /* 0x00000000040572ca */ /* 0x000fe400000e0000 */
[----:B------:R-:W-:Y:S02]  /*1b90*/  R2UR UR12, R5 ;  /* 0x00000000050c72ca */ /* 0x000fe400000e0000 */
[----:B------:R-:W-:Y:S02]  /*1ba0*/  R2UR UR28, R6 ;  /* 0x00000000061c72ca */ /* 0x000fe400000e0000 */
[----:B-1----:R-:W-:-:S04]  /*1bb0*/  SEL R3, RZ, 0x1, P1 ;  /* 0x00000001ff037807 */ /* 0x002fc80000800000 */
[----:B------:R-:W-:Y:S01]  /*1bc0*/  LOP3.LUT R2, R2, R3, RZ, 0x3c, !PT ;  /* 0x0000000302027212 */ /* 0x000fe200078e3cff */
[----:B------:R-:W-:Y:S08]  /*1bd0*/  @!P0 BRA `(.L_x_34) ;  /* 0xfffffff8007c8947 */ /* 0x000ff0000383ffff */
.L_x_28:
[----:B------:R-:W-:Y:S02]  /*1be0*/  UIADD3 UR4, UPT, UPT, UR37, 0x2, URZ ;  /* 0x0000000225047890 */ /* 0x000fe4000fffe0ff */
[----:B------:R-:W-:-:S04]  /*1bf0*/  UISETP.NE.AND UP0, UPT, UR37, 0x6, UPT ;  /* 0x000000062500788c */ /* 0x000fc8000bf05270 */
[----:B------:R-:W-:-:S04]  /*1c00*/  USEL UR4, UR4, 0x1, UP0 ;  /* 0x0000000104047887 */ /* 0x000fc80008000000 */
[----:B------:R-:W-:Y:S02]  /*1c10*/  UIADD3 UR5, UPT, UPT, UR4, 0x1, URZ ;  /* 0x0000000104057890 */ /* 0x000fe4000fffe0ff */
[----:B------:R-:W-:-:S04]  /*1c20*/  UISETP.NE.AND UP1, UPT, UR4, 0x7, UPT ;  /* 0x000000070400788c */ /* 0x000fc8000bf25270 */
[----:B------:R-:W-:Y:S02]  /*1c30*/  USEL UR5, UR5, 0x1, UP1 ;  /* 0x0000000105057887 */ /* 0x000fe40008800000 */
[----:B------:R-:W-:Y:S02]  /*1c40*/  UISETP.EQ.XOR UP1, UPT, UR37, 0x6, !UP1 ;  /* 0x000000062500788c */ /* 0x000fe4000cf22a70 */
[----:B------:R-:W-:Y:S02]  /*1c50*/  UIADD3 UR4, UPT, UPT, UR5, 0x1, URZ ;  /* 0x0000000105047890 */ /* 0x000fe4000fffe0ff */
[----:B------:R-:W-:Y:S02]  /*1c60*/  UISETP.NE.AND UP0, UPT, UR5, 0x7, UPT ;  /* 0x000000070500788c */ /* 0x000fe4000bf05270 */
[----:B------:R-:W-:Y:S02]  /*1c70*/  UISETP.EQ.XOR UP1, UPT, UR5, 0x7, UP1 ;  /* 0x000000070500788c */ /* 0x000fe40008f22a70 */
[----:B------:R-:W-:-:S04]  /*1c80*/  USEL UR4, UR4, 0x1, UP0 ;  /* 0x0000000104047887 */ /* 0x000fc80008000000 */
[----:B-1----:R-:W-:Y:S02]  /*1c90*/  UIADD3 UR6, UPT, UPT, UR4, 0x1, URZ ;  /* 0x0000000104067890 */ /* 0x002fe4000fffe0ff */
[----:B------:R-:W-:Y:S02]  /*1ca0*/  UISETP.NE.AND UP0, UPT, UR4, 0x7, UPT ;  /* 0x000000070400788c */ /* 0x000fe4000bf05270 */
[----:B------:R-:W-:Y:S02]  /*1cb0*/  UISETP.EQ.XOR UP1, UPT, UR4, 0x7, UP1 ;  /* 0x000000070400788c */ /* 0x000fe40008f22a70 */
[----:B------:R-:W-:-:S04]  /*1cc0*/  USEL UR6, UR6, 0x1, UP0 ;  /* 0x0000000106067887 */ /* 0x000fc80008000000 */
[----:B------:R-:W-:Y:S02]  /*1cd0*/  UIADD3 UR5, UPT, UPT, UR6, 0x1, URZ ;  /* 0x0000000106057890 */ /* 0x000fe4000fffe0ff */
[----:B------:R-:W-:Y:S02]  /*1ce0*/  UISETP.NE.AND UP0, UPT, UR6, 0x7, UPT ;  /* 0x000000070600788c */ /* 0x000fe4000bf05270 */
[----:B------:R-:W-:Y:S02]  /*1cf0*/  UISETP.EQ.XOR UP1, UPT, UR6, 0x7, UP1 ;  /* 0x000000070600788c */ /* 0x000fe40008f22a70 */
[----:B------:R-:W-:-:S04]  /*1d00*/  USEL UR5, UR5, 0x1, UP0 ;  /* 0x0000000105057887 */ /* 0x000fc80008000000 */
[----:B------:R-:W-:Y:S02]  /*1d10*/  UISETP.EQ.XOR UP1, UPT, UR5, 0x7, UP1 ;  /* 0x000000070500788c */ /* 0x000fe40008f22a70 */
[----:B------:R-:W-:Y:S02]  /*1d20*/  UISETP.NE.AND UP0, UPT, UR5, 0x7, UPT ;  /* 0x000000070500788c */ /* 0x000fe4000bf05270 */
[----:B------:R-:W-:Y:S02]  /*1d30*/  USEL UR4, URZ, 0x1, !UP1 ;  /* 0x00000001ff047887 */ /* 0x000fe4000c800000 */
[----:B------:R-:W-:Y:S02]  /*1d40*/  USEL UR5, UR5, URZ, UP0 ;  /* 0x000000ff05057287 */ /* 0x000fe40008000000 */
[----:B------:R-:W-:Y:S02]  /*1d50*/  ULOP3.LUT UR4, UR38, UR4, URZ, 0x3c, !UPT ;  /* 0x0000000426047292 */ /* 0x000fe4000f8e3cff */
[----:B------:R-:W-:-:S02]  /*1d60*/  ULEA UR5, UR5, UR34, 0x3 ;  /* 0x0000002205057291 */ /* 0x000fc4000f8e18ff */
[----:B------:R-:W-:Y:S02]  /*1d70*/  USHF.L.U32 UR4, UR4, 0x1f, URZ ;  /* 0x0000001f04047899 */ /* 0x000fe400080006ff */
[----:B------:R-:W-:-:S04]  /*1d80*/  UISETP.NE.AND UP0, UPT, UR23, URZ, UPT ;  /* 0x000000ff1700728c */ /* 0x000fc8000bf05270 */
[----:B------:R-:W-:-:S04]  /*1d90*/  MOV R0, UR4 ;  /* 0x0000000400007c02 */ /* 0x000fc80008000f00 */
[----:B------:R-:W1:Y:S02]  /*1da0*/  SYNCS.PHASECHK.TRANS64.TRYWAIT P0, [UR5+0x38], R0 ;  /* 0x00003800ff0075a7 */ /* 0x000e640008001105 */
[----:B-1----:R-:W-:Y:S05]  /*1db0*/  @!P0 BRA `(.L_x_35) ;  /* 0x0000004000c08947 */ /* 0x002fea0003800000 */
.L_x_98:
[----:B------:R-:W-:Y:S05]  /*1dc0*/  BRA.U UP0, `(.L_x_26) ;  /* 0x00000001000c7547 */ /* 0x000fea000b800000 */
[----:B------:R-:W-:-:S13]  /*1dd0*/  ELECT P0, URZ, PT ;  /* 0x0000000000ff782f */ /* 0x000fda0003800000 */
[----:B-1----:R-:W-:-:S04]  /*1de0*/  @P0 MOV R0, 0xe000 ;  /* 0x0000e00000000802 */ /* 0x002fc80000000f00 */
[----:B------:R3:W-:Y:S03]  /*1df0*/  @P0 SYNCS.ARRIVE.TRANS64 RZ, [UR5], R0 ;  /* 0x00000000ffff09a7 */ /* 0x0007e60008000005 */
.L_x_26:
[----:B------:R-:W-:-:S13]  /*1e00*/  ISETP.NE.AND P0, PT, R78, 0x4, PT ;  /* 0x000000044e00780c */ /* 0x000fda0003f05270 */
[----:B------:R-:W-:Y:S05]  /*1e10*/  @P0 BRA `(.L_x_36) ;  /* 0x0000000c00880947 */ /* 0x000fea0003800000 */
[----:B------:R-:W4:Y:S01]  /*1e20*/  S2UR UR12, SR_CgaCtaId ;  /* 0x00000000000c79c3 */ /* 0x000f220000008800 */
[----:B------:R-:W-:Y:S01]  /*1e30*/  NOP ;  /* 0x0000000000007918 */ /* 0x000fe20000000000 */
[----:B------:R-:W-:Y:S02]  /*1e40*/  UMOV UR4, 0x400 ;  /* 0x0000040000047882 */ /* 0x000fe40000000000 */
[----:B----4-:R-:W-:-:S04]  /*1e50*/  ULEA UR12, UR12, UR4, 0x18 ;  /* 0x000000040c0c7291 */ /* 0x010fc8000f8ec0ff */
[----:B------:R-:W-:Y:S06]  /*1e60*/  BAR.SYNC.DEFER_BLOCKING 0x3, 0xa0 ;  /* 0x00c2800000007b1d */ /* 0x000fec0000010000 */
[----:B-1-3--:R-:W1:Y:S01]  /*1e70*/  LDS R0, [UR12+0xb8] ;  /* 0x0000b80cff007984 */ /* 0x00ae620008000800 */
[----:B------:R-:W3:Y:S02]  /*1e80*/  SYNCS.PHASECHK.TRANS64.TRYWAIT P0, [UR12+0x90], RZ ;  /* 0x000090ffff0075a7 */ /* 0x000ee4000800110c */
[----:B-1-3--:R-:W-:Y:S05]  /*1e90*/  @!P0 BRA `(.L_x_37) ;  /* 0x0000004000a88947 */ /* 0x00afea0003800000 */
.L_x_100:
[----:B--2---:R-:W2:Y:S01]  /*1ea0*/  LDS R3, [UR12+0x3641c] ;  /* 0x03641c0cff037984 */ /* 0x004ea20008000800 */
[----:B-1----:R-:W-:Y:S01]  /*1eb0*/  IMAD.MOV.U32 R2, RZ, RZ, 0x1 ;  /* 0x00000001ff027424 */ /* 0x002fe200078e00ff */
[----:B------:R-:W-:Y:S01]  /*1ec0*/  R2UR UR35, R0 ;  /* 0x00000000002372ca */ /* 0x000fe200000e0000 */
[----:B------:R-:W-:Y:S01]  /*1ed0*/  UMOV UR33, 0x1 ;  /* 0x0000000100217882 */ /* 0x000fe20000000000 */
[----:B------:R1:W-:Y:S06]  /*1ee0*/  MEMBAR.ALL.CTA ;  /* 0x0000000000007992 */ /* 0x0003ec0000008000 */
[----:B-1----:R-:W1:Y:S01]  /*1ef0*/  FENCE.VIEW.ASYNC.S ;  /* 0x00000000000073c6 */ /* 0x002e620000000000 */
[----:B------:R-:W-:Y:S01]  /*1f00*/  UMOV UR34, 0x1 ;  /* 0x0000000100227882 */ /* 0x000fe20000000000 */
[----:B------:R-:W-:Y:S01]  /*1f10*/  IMAD.MOV.U32 R0, RZ, RZ, 0x1 ;  /* 0x00000001ff007424 */ /* 0x000fe200078e00ff */
[----:B-1----:R1:W-:Y:S01]  /*1f20*/  SYNCS.ARRIVE.TRANS64.ART0 RZ, [UR12+0xa0], R2 ;  /* 0x0000a002ffff79a7 */ /* 0x0023e2000850000c */
[----:B--2---:R-:W-:-:S13]  /*1f30*/  ISETP.NE.AND P0, PT, R3, 0x1, PT ;  /* 0x000000010300780c */ /* 0x004fda0003f05270 */
[----:B-1----:R-:W-:Y:S05]  /*1f40*/  @P0 BRA `(.L_x_38) ;  /* 0x0000000800f40947 */ /* 0x002fea0003800000 */
[----:B------:R-:W-:Y:S01]  /*1f50*/  UIADD3 UR10, UPT, UPT, UR35, 0x100, URZ ;  /* 0x00000100230a7890 */ /* 0x000fe2000fffe0ff */
[----:B------:R-:W-:Y:S01]  /*1f60*/  HFMA2 R5, -RZ, RZ, 0, 5.9604644775390625e-08 ;  /* 0x00000001ff057431 */ /* 0x000fe200000001ff */
[----:B------:R-:W-:Y:S01]  /*1f70*/  UIADD3 UR8, UPT, UPT, UR35, 0x104, URZ ;  /* 0x0000010423087890 */ /* 0x000fe2000fffe0ff */
[----:B------:R-:W-:Y:S01]  /*1f80*/  MOV R4, RZ ;  /* 0x000000ff00047202 */ /* 0x000fe20000000f00 */
[----:B------:R-:W-:Y:S02]  /*1f90*/  UIADD3 UR6, UPT, UPT, UR35, 0x108, URZ ;  /* 0x0000010823067890 */ /* 0x000fe4000fffe0ff */
[----:B------:R-:W-:Y:S02]  /*1fa0*/  UIADD3 UR4, UPT, UPT, UR35, 0x10c, URZ ;  /* 0x0000010c23047890 */ /* 0x000fe4000fffe0ff */
[----:B------:R-:W-:Y:S02]  /*1fb0*/  UIADD3 UR11, UPT, UPT, UR35, 0x110, URZ ;  /* 0x00000110230b7890 */ /* 0x000fe4000fffe0ff */
[----:B------:R-:W-:Y:S01]  /*1fc0*/  USHF.R.U32.HI UR32, URZ, 0x1, UR10 ;  /* 0x00000001ff207899 */ /* 0x000fe2000801160a */
[----:B------:R-:W-:Y:S01]  /*1fd0*/  UMOV UR36, 0x10a02480 ;  /* 0x10a0248000247882 */ /* 0x000fe20000000000 */
[----:B------:R-:W-:-:S02]  /*1fe0*/  UIADD3 UR9, UPT, UPT, UR35, 0x114, URZ ;  /* 0x0000011423097890 */ /* 0x000fc4000fffe0ff */
[----:B------:R-:W-:Y:S02]  /*1ff0*/  UIADD3 UR7, UPT, UPT, UR35, 0x118, URZ ;  /* 0x0000011823077890 */ /* 0x000fe4000fffe0ff */
[----:B------:R-:W-:Y:S02]  /*2000*/  UIADD3 UR5, UPT, UPT, UR35, 0x11c, URZ ;  /* 0x0000011c23057890 */ /* 0x000fe4000fffe0ff */
[----:B------:R-:W-:Y:S02]  /*2010*/  USHF.R.U32.HI UR28, URZ, 0x1, UR8 ;  /* 0x00000001ff1c7899 */ /* 0x000fe40008011608 */
[----:B------:R-:W-:Y:S02]  /*2020*/  USHF.R.U32.HI UR25, URZ, 0x1, UR6 ;  /* 0x00000001ff197899 */ /* 0x000fe40008011606 */
[----:B------:R-:W-:Y:S02]  /*2030*/  USHF.R.U32.HI UR16, URZ, 0x1, UR4 ;  /* 0x00000001ff107899 */ /* 0x000fe40008011604 */
[----:B------:R-:W-:-:S02]  /*2040*/  UIADD3 UR18, UPT, UPT, UR12, 0x32c00, URZ ;  /* 0x00032c000c127890 */ /* 0x000fc4000fffe0ff */
[----:B------:R-:W-:Y:S02]  /*2050*/  UIADD3 UR19, UPT, UPT, UR12, 0x2f400, URZ ;  /* 0x0002f4000c137890 */ /* 0x000fe4000fffe0ff */
[----:B------:R-:W-:Y:S02]  /*2060*/  UIADD3 UR20, UPT, UPT, UR12, 0x5400, URZ ;  /* 0x000054000c147890 */ /* 0x000fe4000fffe0ff */
[----:B------:R-:W-:Y:S02]  /*2070*/  UIADD3 UR24, UPT, UPT, UR12, 0x21400, URZ ;  /* 0x000214000c187890 */ /* 0x000fe4000fffe0ff */
[----:B------:R-:W-:Y:S02]  /*2080*/  ULOP3.LUT UR37, UR15, 0x1, URZ, 0x3c, !UPT ;  /* 0x000000010f257892 */ /* 0x000fe4000f8e3cff */
[----:B------:R-:W-:Y:S02]  /*2090*/  USEL UR34, URZ, 0x4000, UP6 ;  /* 0x00004000ff227887 */ /* 0x000fe4000b000000 */
[----:B------:R-:W-:-:S02]  /*20a0*/  USHF.R.U32.HI UR29, URZ, 0x1a, UR11 ;  /* 0x0000001aff1d7899 */ /* 0x000fc4000801160b */
[----:B------:R-:W-:Y:S02]  /*20b0*/  USEL UR36, UR36, 0x10a00480, !UP5 ;  /* 0x10a0048024247887 */ /* 0x000fe4000e800000 */
[----:B------:R-:W-:Y:S02]  /*20c0*/  ULOP3.LUT UR32, UR32, 0x60000000, URZ, 0xc0, !UPT ;  /* 0x6000000020207892 */ /* 0x000fe4000f8ec0ff */
[----:B------:R-:W-:Y:S02]  /*20d0*/  USHF.R.U32.HI UR27, URZ, 0x1a, UR9 ;  /* 0x0000001aff1b7899 */ /* 0x000fe40008011609 */
[----:B------:R-:W-:Y:S02]  /*20e0*/  USHF.R.U32.HI UR17, URZ, 0x1a, UR7 ;  /* 0x0000001aff117899 */ /* 0x000fe40008011607 */
[----:B------:R-:W-:Y:S02]  /*20f0*/  USHF.R.U32.HI UR13, URZ, 0x1a, UR5 ;  /* 0x0000001aff0d7899 */ /* 0x000fe40008011605 */
[----:B------:R-:W-:-:S02]  /*2100*/  ULOP3.LUT UR28, UR28, 0x60000000, URZ, 0xc0, !UPT ;  /* 0x600000001c1c7892 */ /* 0x000fc4000f8ec0ff */
[----:B------:R-:W-:Y:S02]  /*2110*/  ULOP3.LUT UR25, UR25, 0x60000000, URZ, 0xc0, !UPT ;  /* 0x6000000019197892 */ /* 0x000fe4000f8ec0ff */
[----:B------:R-:W-:Y:S02]  /*2120*/  ULOP3.LUT UR16, UR16, 0x60000000, URZ, 0xc0, !UPT ;  /* 0x6000000010107892 */ /* 0x000fe4000f8ec0ff */
[----:B------:R-:W-:Y:S02]  /*2130*/  USHF.L.U32 UR26, UR33, UR15, URZ ;  /* 0x0000000f211a7299 */ /* 0x000fe400080006ff */
[----:B------:R-:W-:Y:S02]  /*2140*/  USHF.R.U32.HI UR18, URZ, 0x4, UR18 ;  /* 0x00000004ff127899 */ /* 0x000fe40008011612 */
[----:B------:R-:W-:Y:S02]  /*2150*/  USHF.R.U32.HI UR19, URZ, 0x4, UR19 ;  /* 0x00000004ff137899 */ /* 0x000fe40008011613 */
[----:B------:R-:W-:-:S02]  /*2160*/  USHF.R.U32.HI UR20, URZ, 0x4, UR20 ;  /* 0x00000004ff147899 */ /* 0x000fc40008011614 */
[----:B------:R-:W-:Y:S02]  /*2170*/  USHF.R.U32.HI UR24, URZ, 0x4, UR24 ;  /* 0x00000004ff187899 */ /* 0x000fe40008011618 */
[----:B------:R-:W-:Y:S02]  /*2180*/  USHF.L.U32 UR33, UR33, UR37, URZ ;  /* 0x0000002521217299 */ /* 0x000fe400080006ff */
[----:B------:R-:W-:Y:S02]  /*2190*/  UIADD3 UR36, UPT, UPT, UR34, UR36, URZ ;  /* 0x0000002422247290 */ /* 0x000fe4000fffe0ff */
[----:B------:R-:W-:Y:S02]  /*21a0*/  ULOP3.LUT UR29, UR32, 0x30, UR29, 0xf8, !UPT ;  /* 0x00000030201d7892 */ /* 0x000fe4000f8ef81d */
[----:B------:R-:W-:Y:S02]  /*21b0*/  ULOP3.LUT UR27, UR28, 0x30, UR27, 0xf8, !UPT ;  /* 0x000000301c1b7892 */ /* 0x000fe4000f8ef81b */
[----:B------:R-:W-:-:S02]  /*21c0*/  ULOP3.LUT UR17, UR25, 0x30, UR17, 0xf8, !UPT ;  /* 0x0000003019117892 */ /* 0x000fc4000f8ef811 */
[----:B------:R-:W-:Y:S02]  /*21d0*/  ULOP3.LUT UR13, UR16, 0x30, UR13, 0xf8, !UPT ;  /* 0x00000030100d7892 */ /* 0x000fe4000f8ef80d */
[----:B------:R-:W-:Y:S02]  /*21e0*/  ULOP3.LUT UR18, UR18, 0x3fc0, URZ, 0xc0, !UPT ;  /* 0x00003fc012127892 */ /* 0x000fe4000f8ec0ff */
[----:B------:R-:W-:Y:S02]  /*21f0*/  ULOP3.LUT UR19, UR19, 0x3fc0, URZ, 0xc0, !UPT ;  /* 0x00003fc013137892 */ /* 0x000fe4000f8ec0ff */
[----:B------:R-:W-:Y:S02]  /*2200*/  ULOP3.LUT UR20, UR20, 0x3fc0, URZ, 0xc0, !UPT ;  /* 0x00003fc014147892 */ /* 0x000fe4000f8ec0ff */
[----:B------:R-:W-:Y:S02]  /*2210*/  ULOP3.LUT UR24, UR24, 0x3fc0, URZ, 0xc0, !UPT ;  /* 0x00003fc018187892 */ /* 0x000fe4000f8ec0ff */
[----:B------:R-:W-:-:S02]  /*2220*/  ULOP3.LUT UR26, UR33, 0xffff, UR26, 0xc8, !UPT ;  /* 0x0000ffff211a7892 */ /* 0x000fc4000f8ec81a */
[----:B------:R-:W-:Y:S02]  /*2230*/  ULOP3.LUT UR55, UR29, UR36, URZ, 0xfc, !UPT ;  /* 0x000000241d377292 */ /* 0x000fe4000f8efcff */
[----:B------:R-:W-:Y:S02]  /*2240*/  ULOP3.LUT UR49, UR27, UR36, URZ, 0xfc, !UPT ;  /* 0x000000241b317292 */ /* 0x000fe4000f8efcff */
[----:B------:R-:W-:Y:S02]  /*2250*/  ULOP3.LUT UR43, UR17, UR36, URZ, 0xfc, !UPT ;  /* 0x00000024112b7292 */ /* 0x000fe4000f8efcff */
[----:B------:R-:W-:Y:S02]  /*2260*/  ULOP3.LUT UR37, UR13, UR36, URZ, 0xfc, !UPT ;  /* 0x000000240d257292 */ /* 0x000fe4000f8efcff */
[----:B------:R-:W-:Y:S02]  /*2270*/  UISETP.NE.AND UP0, UPT, UR23, URZ, UPT ;  /* 0x000000ff1700728c */ /* 0x000fe4000bf05270 */
[----:B------:R-:W-:-:S02]  /*2280*/  ULOP3.LUT UR18, UR18, 0x10000, URZ, 0xfc, !UPT ;  /* 0x0001000012127892 */ /* 0x000fc4000f8efcff */
[----:B------:R-:W-:Y:S02]  /*2290*/  ULOP3.LUT UR19, UR19, 0x10000, URZ, 0xfc, !UPT ;  /* 0x0001000013137892 */ /* 0x000fe4000f8efcff */
[----:B------:R-:W-:Y:S02]  /*22a0*/  ULOP3.LUT UR20, UR20, 0x10000, URZ, 0xfc, !UPT ;  /* 0x0001000014147892 */ /* 0x000fe4000f8efcff */
[----:B------:R-:W-:Y:S02]  /*22b0*/  ULOP3.LUT UR24, UR24, 0x10000, URZ, 0xfc, !UPT ;  /* 0x0001000018187892 */ /* 0x000fe4000f8efcff */
[----:B------:R-:W-:Y:S01]  /*22c0*/  UISETP.NE.AND UP1, UPT, UR23, URZ, UPT ;  /* 0x000000ff1700728c */ /* 0x000fe2000bf25270 */
[----:B------:R-:W-:Y:S01]  /*22d0*/  UMOV UR34, 0x1 ;  /* 0x0000000100227882 */ /* 0x000fe20000000000 */
[----:B------:R-:W-:Y:S01]  /*22e0*/  UMOV UR33, URZ ;  /* 0x000000ff00217c82 */ /* 0x000fe20008000000 */
[----:B------:R-:W-:Y:S01]  /*22f0*/  UMOV UR32, URZ ;  /* 0x000000ff00207c82 */ /* 0x000fe20008000000 */
[----:B------:R-:W-:Y:S01]  /*2300*/  UMOV UR29, URZ ;  /* 0x000000ff001d7c82 */ /* 0x000fe20008000000 */
[----:B------:R-:W-:Y:S01]  /*2310*/  UMOV UR54, URZ ;  /* 0x000000ff00367c82 */ /* 0x000fe20008000000 */
[----:B------:R-:W-:Y:S01]  /*2320*/  UMOV UR48, URZ ;  /* 0x000000ff00307c82 */ /* 0x000fe20008000000 */
[----:B------:R-:W-:Y:S01]  /*2330*/  UMOV UR42, URZ ;  /* 0x000000ff002a7c82 */ /* 0x000fe20008000000 */
[----:B------:R-:W-:-:S05]  /*2340*/  UMOV UR36, URZ ;  /* 0x000000ff00247c82 */ /* 0x000fca0008000000 */
.L_x_47:
[----:B------:R-:W-:Y:S01]  /*2350*/  PLOP3.LUT P0, PT, PT, PT, UP0, 0x80, 0x8 ;  /* 0x000000000008781c */ /* 0x000fe20003f0f008 */
[----:B------:R-:W-:Y:S01]  /*2360*/  @!UP0 USHF.L.U32 UR16, UR32, 0x1f, URZ ;  /* 0x0000001f20108899 */ /* 0x000fe200080006ff */
[----:B----4-:R-:W-:Y:S01]  /*2370*/  PLOP3.LUT P3, PT, PT, PT, PT, 0x80, 0x8 ;  /* 0x000000000008781c */ /* 0x010fe20003f6f070 */
[----:B------:R-:W-:Y:S01]  /*2380*/  @!UP0 ULEA UR25, UR29, UR12, 0x3 ;  /* 0x0000000c1d198291 */ /* 0x000fe2000f8e18ff */
[----:B------:R-:W-:Y:S01]  /*2390*/  PLOP3.LUT P2, PT, PT, PT, PT, 0x8, 0x80 ;  /* 0x000000000080781c */ /* 0x000fe20003f4e170 */
[----:B-1----:R-:W-:Y:S02]  /*23a0*/  @!UP0 USHF.L.U32 UR13, UR34, 0x1f, URZ ;  /* 0x0000001f220d8899 */ /* 0x002fe400080006ff */
[----:B------:R-:W-:Y:S01]  /*23b0*/  ULEA UR17, UR33, UR12, 0x3 ;  /* 0x0000000c21117291 */ /* 0x000fe2000f8e18ff */
[----:B--2---:R-:W-:Y:S01]  /*23c0*/  IMAD.U32 R2, RZ, RZ, UR16 ;  /* 0x00000010ff027e24 */ /* 0x004fe2000f8e00ff */
[----:B------:R-:W-:Y:S02]  /*23d0*/  ULEA UR16, UR33, UR35, 0x7 ;  /* 0x0000002321107291 */ /* 0x000fe4000f8e38ff */
[----:B------:R-:W-:Y:S01]  /*23e0*/  IMAD.U32 R0, RZ, RZ, UR13 ;  /* 0x0000000dff007e24 */ /* 0x000fe2000f8e00ff */
[----:B------:R-:W-:-:S02]  /*23f0*/  UPLOP3.LUT UP4, UPT, UPT, UPT, UPT, 0x40, 0x4 ;  /* 0x000000000004789c */ /* 0x000fc40003f8e870 */
[----:B------:R1:W2:Y:S02]  /*2400*/  @!P0 SYNCS.PHASECHK.TRANS64.TRYWAIT P3, [UR25], R2 ;  /* 0x00000002ff0085a7 */ /* 0x0002a40008061119 */
[----:B------:R-:W3:Y:S02]  /*2410*/  @!P0 SYNCS.PHASECHK.TRANS64.TRYWAIT P1, [UR17+0x80], R0 ;  /* 0x00008000ff0085a7 */ /* 0x000ee40008021111 */
[----:B---3--:R-:W-:-:S13]  /*2420*/  @!P0 PLOP3.LUT P2, PT, P1, PT, PT, 0x8, 0x80 ;  /* 0x000000000080881c */ /* 0x008fda0000f4e170 */
[----:B-12---:R-:W-:Y:S05]  /*2430*/  @!P2 BRA `(.L_x_39) ;  /* 0x000000000010a947 */ /* 0x006fea0003800000 */
[----:B------:R-:W-:-:S06]  /*2440*/  USHF.L.U32 UR13, UR34, 0x1f, URZ ;  /* 0x0000001f220d7899 */ /* 0x000fcc00080006ff */
[----:B------:R-:W-:-:S04]  /*2450*/  MOV R0, UR13 ;  /* 0x0000000d00007c02 */ /* 0x000fc80008000f00 */
[----:B------:R-:W1:Y:S02]  /*2460*/  SYNCS.PHASECHK.TRANS64.TRYWAIT P0, [UR17+0x80], R0 ;  /* 0x00008000ff0075a7 */ /* 0x000e640008001111 */
[----:B-1----:R-:W-:Y:S05]  /*2470*/  @!P0 BRA `(.L_x_40) ;  /* 0x0000003c00488947 */ /* 0x002fea0003800000 */
.L_x_39:
[----:B------:R-:W-:Y:S01]  /*2480*/  UMOV UR28, URZ ;  /* 0x000000ff001c7c82 */ /* 0x000fe20008000000 */
.L_x_44:
[----:B--234-:R-:W-:Y:S05]  /*2490*/  BRA.U UP0, `(.L_x_41) ;  /* 0x0000000100d87547 */ /* 0x01cfea000b800000 */
[----:B------:R-:W-:Y:S02]  /*24a0*/  ULEA UR74, UR29, UR19, 0x7 ;  /* 0x000000131d4a7291 */ /* 0x000fe4000f8e38ff */
[----:B------:R-:W-:Y:S02]  /*24b0*/  ULEA UR66, UR29, UR18, 0x7 ;  /* 0x000000121d427291 */ /* 0x000fe4000f8e38ff */
[----:B------:R-:W-:Y:S02]  /*24c0*/  ULEA UR58, UR29, UR24, 0x9 ;  /* 0x000000181d3a7291 */ /* 0x000fe4000f8e48ff */
[----:B------:R-:W-:Y:S02]  /*24d0*/  ULEA UR56, UR29, UR20, 0xa ;  /* 0x000000141d387291 */ /* 0x000fe4000f8e50ff */
[----:B------:R-:W-:Y:S02]  /*24e0*/  ULEA UR13, UR29, UR12, 0x3 ;  /* 0x0000000c1d0d7291 */ /* 0x000fe4000f8e18ff */
[----:B------:R-:W-:Y:S02]  /*24f0*/  UIADD3 UR72, UPT, UPT, UR74, 0x20, URZ ;  /* 0x000000204a487890 */ /* 0x000fe4000fffe0ff */
        /* <DEDUP_REMOVED lines=11> */
[----:B------:R-:W-:Y:S01]  /*25b0*/  UIADD3 UR27, UPT, UPT, UR13, 0x38, URZ ;  /* 0x000000380d1b7890 */ /* 0x000fe2000fffe0ff */
[----:B------:R-:W-:Y:S01]  /*25c0*/  UMOV UR75, 0x4008 ;  /* 0x00004008004b7882 */ /* 0x000fe20000000000 */
        /* <DEDUP_REMOVED lines=15> */
[----:B------:R-:W-:Y:S05]  /*26c0*/  @P3 BRA `(.L_x_42) ;  /* 0x0000000000103947 */ /* 0x000fea0003800000 */
[----:B------:R-:W-:Y:S06]  /*26d0*/  USHF.L.U32 UR25, UR32, 0x1f, URZ ;  /* 0x0000001f20197899 */ /* 0x000fec00080006ff */
[----:B-1----:R-:W-:Y:S04]  /*26e0*/  MOV R0, UR25 ;  /* 0x0000001900007c02 */ /* 0x002fe80008000f00 */
[----:B------:R-:W1:Y:S02]  /*26f0*/  SYNCS.PHASECHK.TRANS64.TRYWAIT P0, [UR13], R0 ;  /* 0x00000000ff0075a7 */ /* 0x000e64000800110d */
[----:B-1----:R-:W-:Y:S05]  /*2700*/  @!P0 BRA `(.L_x_43) ;  /* 0x0000003800c48947 */ /* 0x002fea0003800000 */
.L_x_42:
[----:B------:R2:W-:Y:S01]  /*2710*/  UTCCP.T.S.2CTA.4x32dp128bit tmem[UR35+0x100], gdesc[UR74] ;  /* 0x0001004a230079e7 */ /* 0x0005e20009300000 */
[----:B------:R2:W-:Y:S01]  /*2720*/  UTCCP.T.S.2CTA.4x32dp128bit tmem[UR35+0x104], gdesc[UR72] ;  /* 0x00010448230079e7 */ /* 0x0005e20009300000 */
[----:B------:R2:W-:Y:S01]  /*2730*/  UTCCP.T.S.2CTA.4x32dp128bit tmem[UR35+0x108], gdesc[UR70] ;  /* 0x00010846230079e7 */ /* 0x0005e20009300000 */
[----:B------:R2:W-:Y:S01]  /*2740*/  UTCCP.T.S.2CTA.4x32dp128bit tmem[UR35+0x10c], gdesc[UR68] ;  /* 0x00010c44230079e7 */ /* 0x0005e20009300000 */
[----:B------:R2:W-:Y:S01]  /*2750*/  UTCCP.T.S.2CTA.4x32dp128bit tmem[UR35+0x110], gdesc[UR66] ;  /* 0x00011042230079e7 */ /* 0x0005e20009300000 */
[----:B------:R2:W-:Y:S01]  /*2760*/  UTCCP.T.S.2CTA.4x32dp128bit tmem[UR35+0x114], gdesc[UR64] ;  /* 0x00011440230079e7 */ /* 0x0005e20009300000 */
[----:B------:R2:W-:Y:S01]  /*2770*/  UTCCP.T.S.2CTA.4x32dp128bit tmem[UR35+0x118], gdesc[UR62] ;  /* 0x0001183e230079e7 */ /* 0x0005e20009300000 */
[----:B------:R2:W-:Y:S01]  /*2780*/  UTCCP.T.S.2CTA.4x32dp128bit tmem[UR35+0x11c], gdesc[UR60] ;  /* 0x00011c3c230079e7 */ /* 0x0005e20009300000 */
[----:B------:R2:W-:Y:S01]  /*2790*/  UTCOMMA.2CTA.4X gdesc[UR56], gdesc[UR58], tmem[UR16], tmem[UR54], idesc[UR55], tmem[UR10], UP4 ;  /* 0x800a363a380075ea */ /* 0x0005e2000a200010 */
[----:B------:R2:W-:Y:S01]  /*27a0*/  UTCOMMA.2CTA.4X gdesc[UR50], gdesc[UR52], tmem[UR16], tmem[UR48], idesc[UR49], tmem[UR8], UPT ;  /* 0x80083034320075ea */ /* 0x0005e2000ba00010 */
[----:B------:R2:W-:Y:S01]  /*27b0*/  UTCOMMA.2CTA.4X gdesc[UR44], gdesc[UR46], tmem[UR16], tmem[UR42], idesc[UR43], tmem[UR6], UPT ;  /* 0x80062a2e2c0075ea */ /* 0x0005e2000ba00010 */
[----:B------:R-:W-:Y:S01]  /*27c0*/  UPLOP3.LUT UP4, UPT, UPT, UPT, UPT, 0x80, 0x8 ;  /* 0x000000000008789c */ /* 0x000fe20003f8f070 */
[----:B------:R2:W-:Y:S01]  /*27d0*/  UTCOMMA.2CTA.4X gdesc[UR38], gdesc[UR40], tmem[UR16], tmem[UR36], idesc[UR37], tmem[UR4], UPT ;  /* 0x80042428260075ea */ /* 0x0005e2000ba00010 */
[----:B------:R2:W-:Y:S01]  /*27e0*/  UTCBAR.2CTA.MULTICAST [UR27], URZ, UR26 ;  /* 0x000000ff1b0073e9 */ /* 0x0005e2000820081a */
[----:B------:R-:W-:Y:S02]  /*27f0*/  NOP ;  /* 0x0000000000007918 */ /* 0x000fe40000000000 */
.L_x_41:
[----:B------:R-:W-:Y:S01]  /*2800*/  UIADD3 UR29, UPT, UPT, UR29, 0x1, URZ ;  /* 0x000000011d1d7890 */ /* 0x000fe2000fffe0ff */
[----:B------:R-:W-:Y:S01]  /*2810*/  PLOP3.LUT P3, PT, PT, PT, PT, 0x80, 0x8 ;  /* 0x000000000008781c */ /* 0x000fe20003f6f070 */
[----:B------:R-:W-:Y:S02]  /*2820*/  UISETP.GT.U32.AND UP3, UPT, UR28, 0xe, UPT ;  /* 0x0000000e1c00788c */ /* 0x000fe4000bf64070 */
[----:B------:R-:W-:Y:S02]  /*2830*/  UISETP.NE.AND UP2, UPT, UR29, 0x7, UPT ;  /* 0x000000071d00788c */ /* 0x000fe4000bf45270 */
[----:B------:R-:W-:Y:S02]  /*2840*/  UISETP.NE.OR UP3, UPT, UR23, URZ, UP3 ;  /* 0x000000ff1700728c */ /* 0x000fe40009f65670 */
[----:B------:R-:W-:Y:S02]  /*2850*/  USEL UR13, URZ, 0x1, UP2 ;  /* 0x00000001ff0d7887 */ /* 0x000fe40009000000 */
[----:B------:R-:W-:Y:S02]  /*2860*/  USEL UR29, UR29, URZ, UP2 ;  /* 0x000000ff1d1d7287 */ /* 0x000fe40009000000 */
[----:B------:R-:W-:Y:S01]  /*2870*/  ULOP3.LUT UR32, UR32, UR13, URZ, 0x3c, !UPT ;  /* 0x0000000d20207292 */ /* 0x000fe2000f8e3cff */
[----:B------:R-:W-:Y:S01]  /*2880*/  PLOP3.LUT P0, PT, PT, PT, UP3, 0x80, 0x8 ;  /* 0x000000000008781c */ /* 0x000fe20003f0f038 */
[----:B------:R-:W-:Y:S03]  /*2890*/  UIADD3 UR28, UPT, UPT, UR28, 0x1, URZ ;  /* 0x000000011c1c7890 */ /* 0x000fe6000fffe0ff */
[----:B------:R-:W-:Y:S02]  /*28a0*/  @!UP3 USHF.L.U32 UR13, UR32, 0x1f, URZ ;  /* 0x0000001f200db899 */ /* 0x000fe400080006ff */
[----:B------:R-:W-:Y:S02]  /*28b0*/  @!UP3 ULEA UR25, UR29, UR12, 0x3 ;  /* 0x0000000c1d19b291 */ /* 0x000fe4000f8e18ff */
[----:B------:R-:W-:Y:S02]  /*28c0*/  UISETP.NE.AND UP2, UPT, UR28, 0x10, UPT ;  /* 0x000000101c00788c */ /* 0x000fe4000bf45270 */
[----:B-1----:R-:W-:Y:S05]  /*28d0*/  IMAD.U32 R0, RZ, RZ, UR13 ;  /* 0x0000000dff007e24 */ /* 0x002fea000f8e00ff */
[----:B------:R3:W4:Y:S02]  /*28e0*/  @!P0 SYNCS.PHASECHK.TRANS64.TRYWAIT P3, [UR25], R0 ;  /* 0x00000000ff0085a7 */ /* 0x0007240008061119 */
[----:B------:R-:W-:Y:S05]  /*28f0*/  BRA.U UP2, `(.L_x_44) ;  /* 0xfffffff902e47547 */ /* 0x000fea000b83ffff */
[----:B------:R-:W-:Y:S01]  /*2900*/  UIADD3 UR33, UPT, UPT, UR33, 0x1, URZ ;  /* 0x0000000121217890 */ /* 0x000fe2000fffe0ff */
[----:B------:R-:W-:Y:S01]  /*2910*/  PLOP3.LUT P0, PT, PT, PT, UP1, 0x80, 0x8 ;  /* 0x000000000008781c */ /* 0x000fe20003f0f018 */
[----:B------:R-:W-:Y:S01]  /*2920*/  IMAD.U32 R3, R4, -0x80000000, RZ ;  /* 0x8000000004037824 */ /* 0x000fe200078e00ff */
[----:B------:R-:W-:Y:S01]  /*2930*/  LEA R2, R5, UR12, 0x3 ;  /* 0x0000000c05027c11 */ /* 0x000fe2000f8e18ff */
[----:B------:R-:W-:-:S04]  /*2940*/  UISETP.NE.AND UP2, UPT, UR33, 0x2, UPT ;  /* 0x000000022100788c */ /* 0x000fc8000bf45270 */
[----:B------:R-:W-:Y:S02]  /*2950*/  USEL UR13, URZ, 0x1, UP2 ;  /* 0x00000001ff0d7887 */ /* 0x000fe40009000000 */
[----:B------:R-:W-:Y:S02]  /*2960*/  USEL UR33, UR33, URZ, UP2 ;  /* 0x000000ff21217287 */ /* 0x000fe40009000000 */
[----:B------:R-:W-:Y:S02]  /*2970*/  ULOP3.LUT UR34, UR34, UR13, URZ, 0x3c, !UPT ;  /* 0x0000000d22227292 */ /* 0x000fe4000f8e3cff */
[----:B--2---:R-:W-:Y:S02]  /*2980*/  @!UP1 ULEA UR16, UR33, UR12, 0x3 ;  /* 0x0000000c21109291 */ /* 0x004fe4000f8e18ff */
[----:B------:R-:W-:-:S06]  /*2990*/  @!UP1 USHF.L.U32 UR13, UR34, 0x1f, URZ ;  /* 0x0000001f220d9899 */ /* 0x000fcc00080006ff */
[----:B---3--:R-:W-:Y:S01]  /*29a0*/  IMAD.U32 R0, RZ, RZ, UR13 ;  /* 0x0000000dff007e24 */ /* 0x008fe2000f8e00ff */
[----:B------:R-:W-:Y:S06]  /*29b0*/  BRA.U UP1, `(.L_x_45) ;  /* 0x0000000101107547 */ /* 0x000fec000b800000 */
[----:B------:R-:W-:Y:S01]  /*29c0*/  UIADD3 UR17, UPT, UPT, UR17, 0x70, URZ ;  /* 0x0000007011117890 */ /* 0x000fe2000fffe0ff */
[----:B------:R-:W-:-:S08]  /*29d0*/  UMOV UR13, 0x3 ;  /* 0x00000003000d7882 */ /* 0x000fd00000000000 */
[----:B------:R1:W-:Y:S01]  /*29e0*/  UTCBAR.2CTA.MULTICAST [UR17], URZ, UR13 ;  /* 0x000000ff110073e9 */ /* 0x0003e2000820080d */
[----:B------:R-:W-:Y:S02]  /*29f0*/  NOP ;  /* 0x0000000000007918 */ /* 0x000fe40000000000 */
.L_x_45:
[----:B------:R2:W-:Y:S01]  /*2a00*/  @!P0 SYNCS.PHASECHK.TRANS64.TRYWAIT PT, [UR16+0x80], R0 ;  /* 0x00008000ff0085a7 */ /* 0x0005e200080e1110 */
[----:B------:R-:W3:Y:S02]  /*2a10*/  SYNCS.PHASECHK.TRANS64.TRYWAIT P0, [R2+URZ+0x90], R3 ;  /* 0x00009003020075a7 */ /* 0x000ee400080011ff */
[----:B--23--:R-:W-:Y:S05]  /*2a20*/  @!P0 BRA `(.L_x_46) ;  /* 0x00000038001c8947 */ /* 0x00cfea0003800000 */
.L_x_104:
[C---:B------:R-:W-:Y:S01]  /*2a30*/  LEA R0, R5.reuse, UR12, 0x4 ;  /* 0x0000000c05007c11 */ /* 0x040fe2000f8e20ff */
[----:B------:R-:W-:Y:S02]  /*2a40*/  VIADD R5, R5, 0x1 ;  /* 0x0000000105057836 */ /* 0x000fe40000000000 */
[----:B------:R-:W-:-:S03]  /*2a50*/  IMAD.MOV.U32 R3, RZ, RZ, 0x1 ;  /* 0x00000001ff037424 */ /* 0x000fc600078e00ff */
[----:B------:R-:W3:Y:S01]  /*2a60*/  LDS R0, [R0+0x3641c] ;  /* 0x03641c0000007984 */ /* 0x000ee20000000800 */
[C---:B------:R-:W-:Y:S01]  /*2a70*/  ISETP.NE.AND P1, PT, R5.reuse, 0x2, PT ;  /* 0x000000020500780c */ /* 0x040fe20003f25270 */
[----:B------:R5:W-:Y:S06]  /*2a80*/  MEMBAR.ALL.CTA ;  /* 0x0000000000007992 */ /* 0x000bec0000008000 */
[----:B-----5:R-:W5:Y:S01]  /*2a90*/  FENCE.VIEW.ASYNC.S ;  /* 0x00000000000073c6 */ /* 0x020f620000000000 */
[----:B------:R-:W-:Y:S01]  /*2aa0*/  SEL R5, R5, RZ, P1 ;  /* 0x000000ff05057207 */ /* 0x000fe20000800000 */
[----:B-----5:R5:W-:Y:S01]  /*2ab0*/  SYNCS.ARRIVE.TRANS64.ART0 RZ, [R2+URZ+0xa0], R3 ;  /* 0x0000a00302ff79a7 */ /* 0x020be200085000ff */
[----:B---3--:R-:W-:-:S02]  /*2ac0*/  ISETP.NE.AND P0, PT, R0, 0x1, PT ;  /* 0x000000010000780c */ /* 0x008fc40003f05270 */
[----:B-----5:R-:W-:-:S04]  /*2ad0*/  SEL R3, RZ, 0x1, P1 ;  /* 0x00000001ff037807 */ /* 0x020fc80000800000 */
[----:B------:R-:W-:-:S07]  /*2ae0*/  LOP3.LUT R4, R4, R3, RZ, 0x3c, !PT ;  /* 0x0000000304047212 */ /* 0x000fce00078e3cff */
[----:B------:R-:W-:Y:S05]  /*2af0*/  @!P0 BRA `(.L_x_47) ;  /* 0xfffffff800148947 */ /* 0x000fea000383ffff */
[----:B------:R-:W-:-:S06]  /*2b00*/  UIADD3 UR33, UPT, UPT, UR33, 0x1, URZ ;  /* 0x0000000121217890 */ /* 0x000fcc000fffe0ff */
[----:B------:R-:W-:Y:S02]  /*2b10*/  MOV R0, UR33 ;  /* 0x0000002100007c02 */ /* 0x000fe40008000f00 */
.L_x_38:
[----:B------:R-:W-:-:S09]  /*2b20*/  UISETP.NE.AND UP0, UPT, UR15, URZ, UPT ;  /* 0x000000ff0f00728c */ /* 0x000fd2000bf05270 */
[----:B------:R-:W-:Y:S05]  /*2b30*/  BRA.U UP0, `(.L_x_48) ;  /* 0x0000000100787547 */ /* 0x000fea000b800000 */
[----:B------:R-:W-:-:S04]  /*2b40*/  ISETP.NE.AND P0, PT, R0, 0x2, PT ;  /* 0x000000020000780c */ /* 0x000fc80003f05270 */
[----:B--2---:R-:W-:Y:S02]  /*2b50*/  SEL R2, RZ, 0x1, P0 ;  /* 0x00000001ff027807 */ /* 0x004fe40000000000 */
[----:B------:R-:W-:Y:S02]  /*2b60*/  SEL R0, R0, RZ, P0 ;  /* 0x000000ff00007207 */ /* 0x000fe40000000000 */
[----:B------:R-:W-:Y:S02]  /*2b70*/  LOP3.LUT R2, R2, UR34, RZ, 0x3c, !PT ;  /* 0x0000002202027c12 */ /* 0x000fe4000f8e3cff */
[----:B------:R-:W-:-:S03]  /*2b80*/  LEA R0, R0, UR12, 0x3 ;  /* 0x0000000c00007c11 */ /* 0x000fc6000f8e18ff */
[----:B------:R-:W-:-:S04]  /*2b90*/  IMAD.U32 R2, R2, -0x80000000, RZ ;  /* 0x8000000002027824 */ /* 0x000fc800078e00ff */
[----:B------:R-:W-:-:S04]  /*2ba0*/  IMAD.MOV.U32 R3, RZ, RZ, R2 ;  /* 0x000000ffff037224 */ /* 0x000fc800078e0002 */
[----:B------:R2:W3:Y:S03]  /*2bb0*/  SYNCS.PHASECHK.TRANS64.TRYWAIT P0, [R0+URZ+0x80], R3 ;  /* 0x00008003000075a7 */ /* 0x0004e600080011ff */
[----:B---3--:R-:W-:Y:S05]  /*2bc0*/  @!P0 NANOSLEEP.SYNCS 0x989680 ;  /* 0x009896800000895d */ /* 0x008fea0003900000 */
[----:B------:R-:W3:Y:S02]  /*2bd0*/  @!P0 SYNCS.PHASECHK.TRANS64 P0, [R0+URZ+0x80], R3 ;  /* 0x00008003000085a7 */ /* 0x000ee400080010ff */
[----:B---3--:R-:W-:Y:S05]  /*2be0*/  @P0 BRA `(.L_x_48) ;  /* 0x00000000004c0947 */ /* 0x008fea0003800000 */
.L_x_49:
[----:B---3--:R3:W1:Y:S02]  /*2bf0*/  SYNCS.PHASECHK.TRANS64.TRYWAIT P0, [R0+URZ+0x80], R3 ;  /* 0x00008003000075a7 */ /* 0x00866400080011ff */
[----:B-1----:R-:W-:Y:S05]  /*2c00*/  @!P0 NANOSLEEP.SYNCS 0x989680 ;  /* 0x009896800000895d */ /* 0x002fea0003900000 */
[----:B------:R-:W1:Y:S02]  /*2c10*/  @!P0 SYNCS.PHASECHK.TRANS64 P0, [R0+URZ+0x80], R3 ;  /* 0x00008003000085a7 */ /* 0x000e6400080010ff */
[----:B-1----:R-:W-:Y:S05]  /*2c20*/  @!P0 BRA `(.L_x_49) ;  /* 0xfffffffc00f08947 */ /* 0x002fea000383ffff */
[----:B------:R-:W-:Y:S05]  /*2c30*/  BRA `(.L_x_48) ;  /* 0x0000000000387947 */ /* 0x000fea0003800000 */
.L_x_36:
[----:B------:R-:W-:-:S13]  /*2c40*/  ISETP.NE.AND P0, PT, R78, RZ, PT ;  /* 0x000000ff4e00720c */ /* 0x000fda0003f05270 */
[----:B------:R-:W-:Y:S05]  /*2c50*/  @P0 BRA `(.L_x_50) ;  /* 0x00000000002c0947 */ /* 0x000fea0003800000 */
[----:B------:R-:W4:Y:S01]  /*2c60*/  S2UR UR5, SR_CgaCtaId ;  /* 0x00000000000579c3 */ /* 0x000f220000008800 */
[----:B-1----:R-:W-:Y:S01]  /*2c70*/  UMOV UR6, 0x400 ;  /* 0x0000040000067882 */ /* 0x002fe20000000000 */
[----:B------:R-:W-:Y:S01]  /*2c80*/  UMOV UR4, 0x20 ;  /* 0x0000002000047882 */ /* 0x000fe20000000000 */
[----:B------:R-:W-:Y:S01]  /*2c90*/  ELECT P0, URZ, PT ;  /* 0x0000000000ff782f */ /* 0x000fe20003800000 */
[----:B----4-:R-:W-:Y:S02]  /*2ca0*/  ULEA UR5, UR5, UR6, 0x18 ;  /* 0x0000000605057291 */ /* 0x010fe4000f8ec0ff */
[----:B------:R-:W-:-:S04]  /*2cb0*/  UIADD3 UR6, UPT, UPT, -UR4, 0x100000, URZ ;  /* 0x0010000004067890 */ /* 0x000fc8000fffe1ff */
[----:B------:R-:W-:Y:S02]  /*2cc0*/  USHF.L.U32 UR7, UR6, 0xb, URZ ;  /* 0x0000000b06077899 */ /* 0x000fe400080006ff */
[----:B------:R-:W-:Y:S01]  /*2cd0*/  USHF.L.U32 UR6, UR6, 0x1, URZ ;  /* 0x0000000106067899 */ /* 0x000fe200080006ff */
[----:B------:R-:W1:Y:S11]  /*2ce0*/  FENCE.VIEW.ASYNC.S ;  /* 0x00000000000073c6 */ /* 0x000e760000000000 */
[----:B-1----:R4:W1:Y:S02]  /*2cf0*/  SYNCS.EXCH.64 URZ, [UR5+0xb0], UR6 ;  /* 0x0000b00605ff75b2 */ /* 0x0028640008000100 */
[----:B----4-:R-:W-:Y:S01]  /*2d00*/  NOP ;  /* 0x0000000000007918 */ /* 0x010fe20000000000 */
.L_x_50:
[----:B------:R-:W-:Y:S01]  /*2d10*/  NOP ;  /* 0x0000000000007918 */ /* 0x000fe20000000000 */
.L_x_48:
[C---:B------:R-:W-:Y:S02]  /*2d20*/  ISETP.NE.AND P0, PT, R78.reuse, RZ, PT ;  /* 0x000000ff4e00720c */ /* 0x040fe40003f05270 */
[----:B------:R-:W-:-:S11]  /*2d30*/  ISETP.GT.AND P1, PT, R78, 0x3, PT ;  /* 0x000000034e00780c */ /* 0x000fd60003f24270 */
[----:B------:R-:W-:Y:S05]  /*2d40*/  @P0 BRA `(.L_x_51) ;  /* 0x00000000002c0947 */ /* 0x000fea0003800000 */
[----:B------:R-:W5:Y:S01]  /*2d50*/  S2UR UR5, SR_CgaCtaId ;  /* 0x00000000000579c3 */ /* 0x000f620000008800 */
[----:B-1----:R-:W-:Y:S01]  /*2d60*/  UMOV UR6, 0x400 ;  /* 0x0000040000067882 */ /* 0x002fe20000000000 */
[----:B------:R-:W-:Y:S01]  /*2d70*/  UMOV UR4, 0x20 ;  /* 0x0000002000047882 */ /* 0x000fe20000000000 */
[----:B------:R-:W-:Y:S01]  /*2d80*/  ELECT P2, URZ, PT ;  /* 0x0000000000ff782f */ /* 0x000fe20003840000 */
[----:B-----5:R-:W-:Y:S02]  /*2d90*/  ULEA UR5, UR5, UR6, 0x18 ;  /* 0x0000000605057291 */ /* 0x020fe4000f8ec0ff */
[----:B------:R-:W-:-:S04]  /*2da0*/  UIADD3 UR6, UPT, UPT, -UR4, 0x100000, URZ ;  /* 0x0010000004067890 */ /* 0x000fc8000fffe1ff */
[----:B------:R-:W-:Y:S02]  /*2db0*/  USHF.L.U32 UR7, UR6, 0xb, URZ ;  /* 0x0000000b06077899 */ /* 0x000fe400080006ff */
[----:B------:R-:W-:Y:S01]  /*2dc0*/  USHF.L.U32 UR6, UR6, 0x1, URZ ;  /* 0x0000000106067899 */ /* 0x000fe200080006ff */
[----:B------:R-:W1:Y:S11]  /*2dd0*/  FENCE.VIEW.ASYNC.S ;  /* 0x00000000000073c6 */ /* 0x000e760000000000 */
[----:B-1----:R1:W3:Y:S01]  /*2de0*/  SYNCS.EXCH.64 URZ, [UR5+0xb0], UR6 ;  /* 0x0000b00605ff75b2 */ /* 0x0022e20008000100 */
[----:B------:R-:W-:Y:S01]  /*2df0*/  NOP ;  /* 0x0000000000007918 */ /* 0x000fe20000000000 */
.L_x_51:
[----:B------:R-:W-:Y:S01]  /*2e00*/  NOP ;  /* 0x0000000000007918 */ /* 0x000fe20000000000 */
[----:B------:R-:W-:Y:S01]  /*2e10*/  @P1 NOP ;  /* 0x0000000000001918 */ /* 0x000fe20000000000 */
[----:B------:R-:W-:Y:S05]  /*2e20*/  @P1 BRA `(.L_x_52) ;  /* 0x0000003000041947 */ /* 0x000fea0003800000 */
[----:B------:R-:W-:Y:S05]  /*2e30*/  @P0 BRA `(.L_x_53) ;  /* 0x00000000002c0947 */ /* 0x000fea0003800000 */
[----:B-1----:R-:W1:Y:S01]  /*2e40*/  S2UR UR5, SR_CgaCtaId ;  /* 0x00000000000579c3 */ /* 0x002e620000008800 */
[----:B------:R-:W-:Y:S01]  /*2e50*/  UMOV UR6, 0x400 ;  /* 0x0000040000067882 */ /* 0x000fe20000000000 */
[----:B------:R-:W-:Y:S01]  /*2e60*/  UMOV UR4, 0x20 ;  /* 0x0000002000047882 */ /* 0x000fe20000000000 */
[----:B------:R-:W-:Y:S01]  /*2e70*/  ELECT P1, URZ, PT ;  /* 0x0000000000ff782f */ /* 0x000fe20003820000 */
[----:B-1----:R-:W-:Y:S02]  /*2e80*/  ULEA UR5, UR5, UR6, 0x18 ;  /* 0x0000000605057291 */ /* 0x002fe4000f8ec0ff */
[----:B------:R-:W-:-:S04]  /*2e90*/  UIADD3 UR6, UPT, UPT, -UR4, 0x100000, URZ ;  /* 0x0010000004067890 */ /* 0x000fc8000fffe1ff */
[----:B------:R-:W-:Y:S02]  /*2ea0*/  USHF.L.U32 UR7, UR6, 0xb, URZ ;  /* 0x0000000b06077899 */ /* 0x000fe400080006ff */
[----:B------:R-:W-:Y:S01]  /*2eb0*/  USHF.L.U32 UR6, UR6, 0x1, URZ ;  /* 0x0000000106067899 */ /* 0x000fe200080006ff */
[----:B------:R-:W1:Y:S11]  /*2ec0*/  FENCE.VIEW.ASYNC.S ;  /* 0x00000000000073c6 */ /* 0x000e760000000000 */
[----:B-1----:R1:W4:Y:S01]  /*2ed0*/  SYNCS.EXCH.64 URZ, [UR5+0xb0], UR6 ;  /* 0x0000b00605ff75b2 */ /* 0x0023220008000100 */
[----:B------:R-:W-:Y:S01]  /*2ee0*/  NOP ;  /* 0x0000000000007918 */ /* 0x000fe20000000000 */
.L_x_53:
[----:B------:R-:W-:Y:S01]  /*2ef0*/  NOP ;  /* 0x0000000000007918 */ /* 0x000fe20000000000 */
[----:B------:R-:W-:Y:S05]  /*2f00*/  @P0 BRA `(.L_x_54) ;  /* 0x00000004008c0947 */ /* 0x000fea0003800000 */
[----:B------:R-:W5:Y:S01]  /*2f10*/  S2R R5, SR_CgaCtaId ;  /* 0x0000000000057919 */ /* 0x000f620000008800 */
[----:B-1-34-:R-:W-:Y:S01]  /*2f20*/  NOP ;  /* 0x0000000000007918 */ /* 0x01afe20000000000 */
[----:B--2---:R-:W-:Y:S02]  /*2f30*/  MOV R0, 0x40 ;  /* 0x0000004000007802 */ /* 0x004fe40000000f00 */
[----:B------:R-:W-:Y:S02]  /*2f40*/  MOV R4, 0x400 ;  /* 0x0000040000047802 */ /* 0x000fe40000000f00 */
[C---:B-----5:R-:W-:Y:S02]  /*2f50*/  LEA R0, R5.reuse, R0, 0x18 ;  /* 0x0000000005007211 */ /* 0x060fe400078ec0ff */
[----:B------:R-:W-:-:S04]  /*2f60*/  LEA R4, R5, R4, 0x18 ;  /* 0x0000000405047211 */ /* 0x000fc800078ec0ff */
[----:B------:R-:W1:Y:S02]  /*2f70*/  LDS.U8 R0, [R0] ;  /* 0x0000000000007984 */ /* 0x000e640000000000 */
[----:B-1----:R-:W-:-:S13]  /*2f80*/  ISETP.NE.AND P0, PT, R0, RZ, PT ;  /* 0x000000ff0000720c */ /* 0x002fda0003f05270 */
[----:B------:R-:W-:Y:S05]  /*2f90*/  @P0 BRA `(.L_x_55) ;  /* 0x0000000400500947 */ /* 0x000fea0003800000 */
[C---:B------:R-:W-:Y:S02]  /*2fa0*/  LOP3.LUT R0, R5.reuse, 0x1, RZ, 0xc0, !PT ;  /* 0x0000000105007812 */ /* 0x040fe400078ec0ff */
[----:B------:R-:W-:Y:S02]  /*2fb0*/  LOP3.LUT R10, R5, 0x1, RZ, 0x3c, !PT ;  /* 0x00000001050a7812 */ /* 0x000fe400078e3cff */
[----:B------:R-:W-:-:S13]  /*2fc0*/  ISETP.NE.U32.AND P1, PT, R0, 0x1, PT ;  /* 0x000000010000780c */ /* 0x000fda0003f25070 */
[----:B------:R-:W-:Y:S05]  /*2fd0*/  @!P1 BRA `(.L_x_56) ;  /* 0x0000000000c49947 */ /* 0x000fea0003800000 */
[----:B------:R-:W-:Y:S01]  /*2fe0*/  ELECT P0, URZ, PT ;  /* 0x0000000000ff782f */ /* 0x000fe20003800000 */
[----:B------:R-:W-:-:S12]  /*2ff0*/  BSSY B0, `(.L_x_56) ;  /* 0x000002f000007945 */ /* 0x000fd80003800000 */
[----:B------:R-:W-:Y:S05]  /*3000*/  @!P0 BRA `(.L_x_57) ;  /* 0x0000000000b48947 */ /* 0x000fea0003800000 */
[----:B------:R-:W-:-:S05]  /*3010*/  UMOV UR4, 0x10 ;  /* 0x0000001000047882 */ /* 0x000fca0000000000 */
[----:B------:R-:W-:Y:S04]  /*3020*/  DEPBAR.LE SB1, 0x36 ;  /* 0x00009d800000791a */ /* 0x000fe80000000000 */
[----:B------:R-:W1:Y:S02]  /*3030*/  UTCATOMSWS.2CTA.FIND_AND_SET.ALIGN UP0, UR4, UR4 ;  /* 0x00000004000475e3 */ /* 0x000e640008200800 */
[----:B-1----:R-:W-:Y:S01]  /*3040*/  PLOP3.LUT P0, PT, PT, PT, UP0, 0x80, 0x8 ;  /* 0x000000000008781c */ /* 0x002fe20003f0f008 */
[----:B------:R-:W-:-:S03]  /*3050*/  IMAD.U32 R13, RZ, RZ, UR4 ;  /* 0x00000004ff0d7e24 */ /* 0x000fc6000f8e00ff */
[----:B------:R-:W-:-:S04]  /*3060*/  SEL R0, RZ, 0xffffffff, !P0 ;  /* 0xffffffffff007807 */ /* 0x000fc80004000000 */
[----:B------:R-:W-:-:S13]  /*3070*/  ISETP.NE.AND P0, PT, R0, RZ, PT ;  /* 0x000000ff0000720c */ /* 0x000fda0003f05270 */
[----:B------:R-:W-:Y:S05]  /*3080*/  @P0 BRA `(.L_x_58) ;  /* 0x0000000000240947 */ /* 0x000fea0003800000 */
.L_x_59:
[----:B------:R-:W-:Y:S05]  /*3090*/  NANOSLEEP 0x64 ;  /* 0x000000640000795d */ /* 0x000fea0003800000 */
[----:B------:R-:W-:-:S05]  /*30a0*/  UMOV UR4, 0x10 ;  /* 0x0000001000047882 */ /* 0x000fca0000000000 */
[----:B------:R-:W-:Y:S04]  /*30b0*/  DEPBAR.LE SB1, 0x36 ;  /* 0x00009d800000791a */ /* 0x000fe80000000000 */
[----:B------:R-:W1:Y:S02]  /*30c0*/  UTCATOMSWS.2CTA.FIND_AND_SET.ALIGN UP0, UR4, UR4 ;  /* 0x00000004000475e3 */ /* 0x000e640008200800 */
[----:B-1----:R-:W-:Y:S01]  /*30d0*/  PLOP3.LUT P0, PT, PT, PT, UP0, 0x80, 0x8 ;  /* 0x000000000008781c */ /* 0x002fe20003f0f008 */
[----:B------:R-:W-:-:S03]  /*30e0*/  IMAD.U32 R13, RZ, RZ, UR4 ;  /* 0x00000004ff0d7e24 */ /* 0x000fc6000f8e00ff */
[----:B------:R-:W-:-:S04]  /*30f0*/  SEL R0, RZ, 0xffffffff, !P0 ;  /* 0xffffffffff007807 */ /* 0x000fc80004000000 */
[----:B------:R-:W-:-:S13]  /*3100*/  ISETP.NE.AND P0, PT, R0, RZ, PT ;  /* 0x000000ff0000720c */ /* 0x000fda0003f05270 */
[----:B------:R-:W-:Y:S05]  /*3110*/  @!P0 BRA `(.L_x_59) ;  /* 0xfffffffc00dc8947 */ /* 0x000fea000383ffff */
.L_x_58:
[----:B------:R-:W-:Y:S01]  /*3120*/  MOV R0, 0x60 ;  /* 0x0000006000007802 */ /* 0x000fe20000000f00 */
[----:B------:R-:W-:Y:S02]  /*3130*/  VIADD R7, R4, 0xb8 ;  /* 0x000000b804077836 */ /* 0x000fe40000000000 */
[----:B------:R-:W-:Y:S01]  /*3140*/  IMAD.MOV.U32 R8, RZ, RZ, 0x4 ;  /* 0x00000004ff087424 */ /* 0x000fe200078e00ff */
[----:B------:R-:W-:Y:S02]  /*3150*/  LEA R11, R5, R0, 0x18 ;  /* 0x00000000050b7211 */ /* 0x000fe400078ec0ff */
[----:B------:R-:W-:-:S03]  /*3160*/  MOV R0, 0x58 ;  /* 0x0000005800007802 */ /* 0x000fc60000000f00 */
[----:B------:R-:W1:Y:S01]  /*3170*/  LDS R14, [R11] ;  /* 0x000000000b0e7984 */ /* 0x000e620000000800 */
[----:B------:R-:W-:Y:S01]  /*3180*/  LEA R3, R5, R0, 0x18 ;  /* 0x0000000005037211 */ /* 0x000fe200078ec0ff */
[----:B-1----:R-:W-:-:S04]  /*3190*/  IMAD.U32 R14, R14, -0x80000000, RZ ;  /* 0x800000000e0e7824 */ /* 0x002fc800078e00ff */
[----:B------:R-:W1:Y:S02]  /*31a0*/  SYNCS.PHASECHK.TRANS64.TRYWAIT P0, [R3+URZ], R14 ;  /* 0x0000000e030075a7 */ /* 0x000e6400080011ff */
[----:B-1----:R-:W-:Y:S05]  /*31b0*/  @P0 BRA `(.L_x_60) ;  /* 0x0000000000080947 */ /* 0x002fea0003800000 */
[----:B------:R-:W1:Y:S02]  /*31c0*/  SYNCS.PHASECHK.TRANS64.TRYWAIT P0, [R3+URZ], R14 ;  /* 0x0000000e030075a7 */ /* 0x000e6400080011ff */
[----:B-1----:R-:W-:Y:S05]  /*31d0*/  @!P0 BRA `(.L_x_61) ;  /* 0x00000030004c8947 */ /* 0x002fea0003800000 */
.L_x_60:
[C---:B-1----:R-:W-:Y:S01]  /*31e0*/  PRMT R3, R10.reuse, 0x654, R3 ;  /* 0x000006540a037816 */ /* 0x042fe20000000003 */
[C---:B------:R-:W-:Y:S01]  /*31f0*/  IMAD.SHL.U32 R9, R13.reuse, 0x20, RZ ;  /* 0x000000200d097824 */ /* 0x040fe200078e00ff */
[----:B------:R-:W-:Y:S01]  /*3200*/  PRMT R2, R10, 0x654, R7 ;  /* 0x000006540a027816 */ /* 0x000fe20000000007 */
[----:B------:R-:W-:Y:S01]  /*3210*/  IMAD.MOV.U32 R6, RZ, RZ, 0xffff ;  /* 0x0000ffffff067424 */ /* 0x000fe200078e00ff */
[----:B------:R1:W-:Y:S01]  /*3220*/  SYNCS.ARRIVE.TRANS64.RED RZ, [R3+URZ], R8 ;  /* 0x0000000803ff79a7 */ /* 0x0003e200080004ff */
[----:B------:R-:W-:Y:S01]  /*3230*/  IMAD.MOV.U32 R0, RZ, RZ, 0x1 ;  /* 0x00000001ff007424 */ /* 0x000fe200078e00ff */
[----:B------:R2:W-:Y:S01]  /*3240*/  STS [R4+0xb8], R9 ;  /* 0x0000b80904007388 */ /* 0x0005e20000000800 */
[----:B------:R-:W-:Y:S01]  /*3250*/  VIADD R7, R13, 0x10 ;  /* 0x000000100d077836 */ /* 0x000fe20000000000 */
[----:B------:R-:W-:Y:S02]  /*3260*/  SHF.L.U32 R6, R6, R13, RZ ;  /* 0x0000000d06067219 */ /* 0x000fe400000006ff */
[----:B------:R2:W-:Y:S02]  /*3270*/  STAS [R2.64], R13 ;  /* 0x0000000d02007dbd */ /* 0x0005e4000c0008ff */
[----:B------:R-:W-:-:S04]  /*3280*/  SHF.L.U32 R7, R0, R7, RZ ;  /* 0x0000000700077219 */ /* 0x000fc800000006ff */
[----:B------:R-:W-:Y:S02]  /*3290*/  LOP3.LUT R6, R7, R6, RZ, 0xfc, !PT ;  /* 0x0000000607067212 */ /* 0x000fe400078efcff */
[----:B-1----:R-:W-:-:S04]  /*32a0*/  MOV R8, 0x50 ;  /* 0x0000005000087802 */ /* 0x002fc80000000f00 */
[----:B------:R-:W-:-:S05]  /*32b0*/  LEA R7, R5, R8, 0x18 ;  /* 0x0000000805077211 */ /* 0x000fca00078ec0ff */
[----:B------:R2:W-:Y:S04]  /*32c0*/  ATOMS.OR RZ, [R7], R6 ;  /* 0x0000000607ff738c */ /* 0x0005e80003000000 */
[----:B------:R2:W-:Y:S02]  /*32d0*/  ATOMS.XOR RZ, [R11], R0 ;  /* 0x000000000bff738c */ /* 0x0005e40003800000 */
.L_x_57:
[----:B------:R-:W-:Y:S05]  /*32e0*/  BSYNC B0 ;  /* 0x0000000000007941 */ /* 0x000fea0003800000 */
.L_x_56:
[----:B------:R-:W-:Y:S05]  /*32f0*/  @P1 BRA `(.L_x_62) ;  /* 0x0000000000881947 */ /* 0x000fea0003800000 */
[----:B------:R-:W-:Y:S05]  /*3300*/  WARPSYNC.ALL ;  /* 0x0000000000007948 */ /* 0x000fea0003800000 */
[----:B------:R-:W-:Y:S01]  /*3310*/  NOP ;  /* 0x0000000000007918 */ /* 0x000fe20000000000 */
[----:B------:R-:W-:-:S13]  /*3320*/  ELECT P0, URZ, PT ;  /* 0x0000000000ff782f */ /* 0x000fda0003800000 */
[----:B------:R-:W-:Y:S05]  /*3330*/  @!P0 BRA `(.L_x_62) ;  /* 0x0000000000788947 */ /* 0x000fea0003800000 */
[----:B--2---:R-:W-:Y:S02]  /*3340*/  MOV R0, 0x60 ;  /* 0x0000006000007802 */ /* 0x004fe40000000f00 */
[----:B------:R-:W-:Y:S02]  /*3350*/  MOV R2, 0x58 ;  /* 0x0000005800027802 */ /* 0x000fe40000000f00 */
[C---:B------:R-:W-:Y:S02]  /*3360*/  LEA R7, R5.reuse, R0, 0x18 ;  /* 0x0000000005077211 */ /* 0x040fe400078ec0ff */
[----:B------:R-:W-:-:S03]  /*3370*/  LEA R3, R5, R2, 0x18 ;  /* 0x0000000205037211 */ /* 0x000fc600078ec0ff */
[----:B------:R-:W1:Y:S02]  /*3380*/  LDS R0, [R7] ;  /* 0x0000000007007984 */ /* 0x000e640000000800 */
[----:B-1----:R-:W-:-:S04]  /*3390*/  IMAD.U32 R8, R0, -0x80000000, RZ ;  /* 0x8000000000087824 */ /* 0x002fc800078e00ff */
[----:B------:R-:W1:Y:S02]  /*33a0*/  SYNCS.PHASECHK.TRANS64.TRYWAIT P0, [R3+URZ], R8 ;  /* 0x00000008030075a7 */ /* 0x000e6400080011ff */
[----:B-1----:R-:W-:Y:S05]  /*33b0*/  @P0 BRA `(.L_x_63) ;  /* 0x0000000000080947 */ /* 0x002fea0003800000 */
[----:B------:R-:W1:Y:S02]  /*33c0*/  SYNCS.PHASECHK.TRANS64.TRYWAIT P0, [R3+URZ], R8 ;  /* 0x00000008030075a7 */ /* 0x000e6400080011ff */
[----:B-1----:R-:W-:Y:S05]  /*33d0*/  @!P0 BRA `(.L_x_64) ;  /* 0x0000002c00e48947 */ /* 0x002fea0003800000 */
.L_x_63:
[----:B------:R-:W2:Y:S01]  /*33e0*/  LDS R13, [R4+0xb8] ;  /* 0x0000b800040d7984 */ /* 0x000ea20000000800 */
[----:B------:R-:W-:Y:S01]  /*33f0*/  IMAD.MOV.U32 R2, RZ, RZ, 0xffff ;  /* 0x0000ffffff027424 */ /* 0x000fe200078e00ff */
[----:B-1----:R-:W-:Y:S01]  /*3400*/  PRMT R3, R10, 0x654, R3 ;  /* 0x000006540a037816 */ /* 0x002fe20000000003 */
[----:B------:R-:W-:Y:S02]  /*3410*/  IMAD.MOV.U32 R0, RZ, RZ, 0x1 ;  /* 0x00000001ff007424 */ /* 0x000fe400078e00ff */
[C---:B--2---:R-:W-:Y:S01]  /*3420*/  IMAD.SHL.U32 R11, R13.reuse, 0x20, RZ ;  /* 0x000000200d0b7824 */ /* 0x044fe200078e00ff */
[----:B------:R-:W-:Y:S01]  /*3430*/  SHF.L.U32 R2, R2, R13, RZ ;  /* 0x0000000d02027219 */ /* 0x000fe200000006ff */
[----:B------:R-:W-:-:S03]  /*3440*/  VIADD R9, R13, 0x10 ;  /* 0x000000100d097836 */ /* 0x000fc60000000000 */
[----:B------:R1:W-:Y:S01]  /*3450*/  STS [R4+0xb8], R11 ;  /* 0x0000b80b04007388 */ /* 0x0003e20000000800 */
[----:B------:R-:W-:Y:S02]  /*3460*/  MOV R6, 0x50 ;  /* 0x0000005000067802 */ /* 0x000fe40000000f00 */
[----:B------:R-:W-:Y:S02]  /*3470*/  SHF.L.U32 R9, R0, R9, RZ ;  /* 0x0000000900097219 */ /* 0x000fe400000006ff */
[----:B------:R-:W-:Y:S02]  /*3480*/  LEA R5, R5, R6, 0x18 ;  /* 0x0000000605057211 */ /* 0x000fe400078ec0ff */
[----:B------:R-:W-:-:S05]  /*3490*/  LOP3.LUT R2, R9, R2, RZ, 0xfc, !PT ;  /* 0x0000000209027212 */ /* 0x000fca00078efcff */
[----:B------:R1:W-:Y:S01]  /*34a0*/  ATOMS.OR RZ, [R5], R2 ;  /* 0x0000000205ff738c */ /* 0x0003e20003000000 */
[----:B------:R1:W-:Y:S03]  /*34b0*/  SYNCS.ARRIVE.TRANS64.RED.A1T0 RZ, [R3+URZ], RZ ;  /* 0x000000ff03ff79a7 */ /* 0x0003e600081004ff */
[----:B------:R1:W-:Y:S01]  /*34c0*/  ATOMS.XOR RZ, [R7], R0 ;  /* 0x0000000007ff738c */ /* 0x0003e20003800000 */
[----:B------:R-:W-:Y:S05]  /*34d0*/  BRA `(.L_x_62) ;  /* 0x0000000000107947 */ /* 0x000fea0003800000 */
.L_x_55:
[----:B------:R-:W-:Y:S02]  /*34e0*/  MOV R3, 0xffffffff ;  /* 0xffffffff00037802 */ /* 0x000fe40000000f00 */
[----:B------:R-:W-:-:S03]  /*34f0*/  MOV R2, 0x3520 ;  /* 0x0000352000027802 */ /* 0x000fc60000000f00 */
[----:B------:R1:W-:Y:S04]  /*3500*/  STS [R4+0xb8], R3 ;  /* 0x0000b80304007388 */ /* 0x0003e80000000800 */
[----:B-1----:R-:W-:Y:S05]  /*3510*/  CALL.REL.NOINC `($__internal_1_$__cuda_sm10x_tcgen05_guardrail_trap_phase_invalid_during_alloc) ;  /* 0x0000003000107944 */ /* 0x002fea0003c00000 */
.L_x_62:
[----:B------:R-:W-:Y:S05]  /*3520*/  WARPSYNC.ALL ;  /* 0x0000000000007948 */ /* 0x000fea0003800000 */
[----:B------:R-:W-:Y:S01]  /*3530*/  NOP ;  /* 0x0000000000007918 */ /* 0x000fe20000000000 */
.L_x_54:
[----:B------:R-:W5:Y:S08]  /*3540*/  S2UR UR4, SR_CgaCtaId ;  /* 0x00000000000479c3 */ /* 0x000f700000008800 */
[----:B-1-34-:R-:W-:Y:S01]  /*3550*/  BAR.SYNC.DEFER_BLOCKING 0x3, 0xa0 ;  /* 0x00c2800000007b1d */ /* 0x01afe20000010000 */
[----:B--2---:R-:W-:Y:S01]  /*3560*/  MOV R3, 0x400 ;  /* 0x0000040000037802 */ /* 0x004fe20000000f00 */
[----:B-----5:R-:W-:-:S05]  /*3570*/  IMAD.U32 R2, RZ, RZ, UR4 ;  /* 0x00000004ff027e24 */ /* 0x020fca000f8e00ff */
[----:B------:R-:W-:-:S05]  /*3580*/  LEA R3, R2, R3, 0x18 ;  /* 0x0000000302037211 */ /* 0x000fca00078ec0ff */
[----:B------:R1:W2:Y:S01]  /*3590*/  LDS R77, [R3+0xb8] ;  /* 0x0000b800034d7984 */ /* 0x0002a20000000800 */
[----:B------:R-:W3:Y:S02]  /*35a0*/  SYNCS.PHASECHK.TRANS64.TRYWAIT P0, [R3+URZ+0x90], RZ ;  /* 0x000090ff030075a7 */ /* 0x000ee400080011ff */
[----:B-123--:R-:W-:Y:S05]  /*35b0*/  @!P0 BRA `(.L_x_65) ;  /* 0x0000002c00848947 */ /* 0x00efea0003800000 */
.L_x_107:
[----:B------:R-:W2:Y:S01]  /*35c0*/  LDS.128 R52, [R3+0x36410] ;  /* 0x0364100003347984 */ /* 0x000ea20000000c00 */
[----:B------:R-:W-:Y:S01]  /*35d0*/  HFMA2 R0, -RZ, RZ, 0, 5.9604644775390625e-08 ;  /* 0x00000001ff007431 */ /* 0x000fe200000001ff */
[----:B------:R3:W-:Y:S06]  /*35e0*/  MEMBAR.ALL.CTA ;  /* 0x0000000000007992 */ /* 0x0007ec0000008000 */
[----:B---3--:R-:W3:Y:S02]  /*35f0*/  FENCE.VIEW.ASYNC.S ;  /* 0x00000000000073c6 */ /* 0x008ee40000000000 */
[----:B---3--:R3:W-:Y:S01]  /*3600*/  SYNCS.ARRIVE.TRANS64.ART0 RZ, [R3+URZ+0xa0], R0 ;  /* 0x0000a00003ff79a7 */ /* 0x0087e200085000ff */
[----:B--2---:R-:W-:-:S13]  /*3610*/  ISETP.NE.AND P0, PT, R55, 0x1, PT ;  /* 0x000000013700780c */ /* 0x004fda0003f05270 */
[----:B---3--:R-:W-:Y:S05]  /*3620*/  @P0 BRA `(.L_x_66) ;  /* 0x0000002000cc0947 */ /* 0x008fea0003800000 */
[C---:B------:R-:W-:Y:S01]  /*3630*/  IMAD.SHL.U32 R7, R60.reuse, 0x20, RZ ;  /* 0x000000203c077824 */ /* 0x040fe200078e00ff */
[----:B------:R-:W-:Y:S01]  /*3640*/  SHF.R.U32.HI R4, RZ, 0x5, R60 ;  /* 0x00000005ff047819 */ /* 0x000fe2000001163c */
[----:B------:R-:W-:Y:S01]  /*3650*/  IMAD.SHL.U32 R5, R60, 0x80, RZ ;  /* 0x000000803c057824 */ /* 0x000fe200078e00ff */
[C---:B------:R-:W-:Y:S01]  /*3660*/  ISETP.NE.AND P0, PT, R2.reuse, UR22, PT ;  /* 0x0000001602007c0c */ /* 0x040fe2000bf05270 */
[----:B------:R-:W2:Y:S01]  /*3670*/  S2R R59, SR_LANEID ;  /* 0x00000000003b7919 */ /* 0x000ea20000000000 */
[----:B------:R-:W-:Y:S01]  /*3680*/  LOP3.LUT R7, R7, 0x3e0, RZ, 0xc0, !PT ;  /* 0x000003e007077812 */ /* 0x000fe200078ec0ff */
[----:B------:R-:W3:Y:S01]  /*3690*/  S2UR UR7, SR_CgaCtaId ;  /* 0x00000000000779c3 */ /* 0x000ee20000008800 */
[----:B------:R-:W-:Y:S01]  /*36a0*/  LOP3.LUT R5, R5, 0xf80, RZ, 0xc0, !PT ;  /* 0x00000f8005057812 */ /* 0x000fe200078ec0ff */
[----:B------:R-:W-:Y:S01]  /*36b0*/  USHF.R.U32.HI UR5, URZ, 0x1, UR14 ;  /* 0x00000001ff057899 */ /* 0x000fe2000801160e */
[----:B------:R-:W-:Y:S01]  /*36c0*/  ISETP.LT.AND P0, PT, R2, RZ, P0 ;  /* 0x000000ff0200720c */ /* 0x000fe20000701270 */
[C---:B------:R-:W-:Y:S01]  /*36d0*/  IMAD R8, R4.reuse, 0x400, R7 ;  /* 0x0000040004087824 */ /* 0x040fe200078e0207 */
[----:B------:R-:W-:Y:S01]  /*36e0*/  CS2R R62, SRZ ;  /* 0x00000000003e7805 */ /* 0x000fe2000001ff00 */
[----:B------:R-:W-:Y:S01]  /*36f0*/  IMAD R6, R4, 0x1000, R5 ;  /* 0x0000100004067824 */ /* 0x000fe200078e0205 */
[----:B------:R-:W-:Y:S01]  /*3700*/  UIADD3 UR4, UPT, UPT, UR5, -0x1, URZ ;  /* 0xffffffff05047890 */ /* 0x000fe2000fffe0ff */
[C---:B------:R-:W-:Y:S01]  /*3710*/  IMAD.IADD R7, R3.reuse, 0x1, R8 ;  /* 0x0000000103077824 */ /* 0x040fe200078e0208 */
[----:B------:R-:W4:Y:S01]  /*3720*/  LDCU.64 UR8, c[0x0][0x348] ;  /* 0x00006900ff0877ac */ /* 0x000f220008000a00 */
[----:B------:R-:W-:-:S02]  /*3730*/  IMAD.IADD R5, R3, 0x1, R6 ;  /* 0x0000000103057824 */ /* 0x000fc400078e0206 */
[C---:B------:R-:W-:Y:S02]  /*3740*/  VIADD R8, R7.reuse, 0x4410 ;  /* 0x0000441007087836 */ /* 0x040fe40000000000 */
[----:B------:R-:W-:Y:S02]  /*3750*/  VIADD R7, R7, 0x4400 ;  /* 0x0000440007077836 */ /* 0x000fe40000000000 */
[C---:B------:R-:W-:Y:S01]  /*3760*/  VIADD R6, R5.reuse, 0x430 ;  /* 0x0000043005067836 */ /* 0x040fe20000000000 */
[----:B------:R-:W-:Y:S01]  /*3770*/  SHF.R.U32.HI R75, RZ, 0x3, R8 ;  /* 0x00000003ff4b7819 */ /* 0x000fe20000011608 */
[----:B------:R-:W-:Y:S01]  /*3780*/  VIADD R9, R5, 0x420 ;  /* 0x0000042005097836 */ /* 0x000fe20000000000 */
[----:B------:R-:W-:Y:S01]  /*3790*/  SHF.R.U32.HI R74, RZ, 0x3, R7 ;  /* 0x00000003ff4a7819 */ /* 0x000fe20000011607 */
[----:B------:R-:W-:Y:S01]  /*37a0*/  IMAD.U32 R58, RZ, RZ, UR4 ;  /* 0x00000004ff3a7e24 */ /* 0x000fe2000f8e00ff */
[----:B------:R-:W-:Y:S01]  /*37b0*/  SHF.R.U32.HI R73, RZ, 0x3, R6 ;  /* 0x00000003ff497819 */ /* 0x000fe20000011606 */
[----:B------:R-:W-:Y:S01]  /*37c0*/  @!P0 IMAD R58, RZ, RZ, UR5 ;  /* 0x00000005ff3a8e24 */ /* 0x000fe2000f8e02ff */
[----:B------:R-:W-:Y:S01]  /*37d0*/  LOP3.LUT R74, R7, 0x10, R74, 0x78, !PT ;  /* 0x00000010074a7812 */ /* 0x000fe200078e784a */
[C---:B------:R-:W-:Y:S01]  /*37e0*/  VIADD R7, R5.reuse, 0x400 ;  /* 0x0000040005077836 */ /* 0x040fe20000000000 */
[----:B------:R-:W-:Y:S01]  /*37f0*/  LOP3.LUT R73, R6, 0x70, R73, 0x78, !PT ;  /* 0x0000007006497812 */ /* 0x000fe200078e7849 */
[C---:B------:R-:W-:Y:S01]  /*3800*/  VIADD R6, R5.reuse, 0x470 ;  /* 0x0000047005067836 */ /* 0x040fe20000000000 */
[----:B------:R-:W-:Y:S01]  /*3810*/  LOP3.LUT R75, R8, 0x10, R75, 0x78, !PT ;  /* 0x00000010084b7812 */ /* 0x000fe200078e784b */
[----:B------:R-:W-:Y:S01]  /*3820*/  VIADD R8, R5, 0x410 ;  /* 0x0000041005087836 */ /* 0x000fe20000000000 */
[----:B------:R-:W-:Y:S01]  /*3830*/  SHF.R.U32.HI R70, RZ, 0x3, R7 ;  /* 0x00000003ff467819 */ /* 0x000fe20000011607 */
[----:B------:R-:W-:Y:S01]  /*3840*/  IMAD R76, R78, 0x4, R3 ;  /* 0x000000044e4c7824 */ /* 0x000fe200078e0203 */
[----:B------:R-:W-:Y:S01]  /*3850*/  SHF.R.U32.HI R69, RZ, 0x3, R6 ;  /* 0x00000003ff457819 */ /* 0x000fe20000011606 */
[----:B------:R-:W-:Y:S01]  /*3860*/  IMAD.MOV.U32 R64, RZ, RZ, 0x1 ;  /* 0x00000001ff407424 */ /* 0x000fe200078e00ff */
[----:B------:R-:W-:Y:S01]  /*3870*/  LOP3.LUT R70, R7, 0x70, R70, 0x78, !PT ;  /* 0x0000007007467812 */ /* 0x000fe200078e7846 */
[C---:B------:R-:W-:Y:S01]  /*3880*/  VIADD R7, R5.reuse, 0x460 ;  /* 0x0000046005077836 */ /* 0x040fe20000000000 */
[----:B------:R-:W-:Y:S01]  /*3890*/  LOP3.LUT R69, R6, 0x70, R69, 0x78, !PT ;  /* 0x0000007006457812 */ /* 0x000fe200078e7845 */
[C---:B------:R-:W-:Y:S01]  /*38a0*/  VIADD R6, R5.reuse, 0x450 ;  /* 0x0000045005067836 */ /* 0x040fe20000000000 */
[----:B------:R-:W-:Y:S01]  /*38b0*/  SHF.R.U32.HI R72, RZ, 0x3, R9 ;  /* 0x00000003ff487819 */ /* 0x000fe20000011609 */
[----:B------:R-:W-:Y:S01]  /*38c0*/  VIADD R5, R5, 0x440 ;  /* 0x0000044005057836 */ /* 0x000fe20000000000 */
[----:B------:R-:W-:Y:S01]  /*38d0*/  SHF.R.U32.HI R71, RZ, 0x3, R8 ;  /* 0x00000003ff477819 */ /* 0x000fe20000011608 */
[----:B------:R-:W-:Y:S01]  /*38e0*/  IMAD.MOV.U32 R61, RZ, RZ, RZ ;  /* 0x000000ffff3d7224 */ /* 0x000fe200078e00ff */
[----:B------:R-:W-:Y:S01]  /*38f0*/  SHF.R.U32.HI R68, RZ, 0x3, R7 ;  /* 0x00000003ff447819 */ /* 0x000fe20000011607 */
[----:B------:R-:W-:Y:S01]  /*3900*/  IMAD R65, R4, 0x200000, R77 ;  /* 0x0020000004417824 */ /* 0x000fe200078e024d */
[----:B------:R-:W-:Y:S01]  /*3910*/  SHF.R.U32.HI R67, RZ, 0x3, R6 ;  /* 0x00000003ff437819 */ /* 0x000fe20000011606 */
[----:B------:R-:W-:Y:S01]  /*3920*/  IMAD.IADD R58, R58, 0x1, R58 ;  /* 0x000000013a3a7824 */ /* 0x000fe200078e023a */
[----:B------:R-:W-:-:S02]  /*3930*/  SHF.R.U32.HI R66, RZ, 0x3, R5 ;  /* 0x00000003ff427819 */ /* 0x000fc40000011605 */
[----:B------:R-:W-:Y:S02]  /*3940*/  LOP3.LUT R72, R9, 0x70, R72, 0x78, !PT ;  /* 0x0000007009487812 */ /* 0x000fe400078e7848 */
[----:B------:R-:W-:Y:S02]  /*3950*/  LOP3.LUT R71, R8, 0x70, R71, 0x78, !PT ;  /* 0x0000007008477812 */ /* 0x000fe400078e7847 */
[----:B------:R-:W-:Y:S02]  /*3960*/  LOP3.LUT R68, R7, 0x70, R68, 0x78, !PT ;  /* 0x0000007007447812 */ /* 0x000fe400078e7844 */
[----:B------:R-:W-:Y:S02]  /*3970*/  LOP3.LUT R67, R6, 0x70, R67, 0x78, !PT ;  /* 0x0000007006437812 */ /* 0x000fe400078e7843 */
[----:B--234-:R-:W-:-:S07]  /*3980*/  LOP3.LUT R66, R5, 0x70, R66, 0x78, !PT ;  /* 0x0000007005427812 */ /* 0x01cfce00078e7842 */
.L_x_78:
[----:B--2-4-:R-:W2:Y:S01]  /*3990*/  LDC.64 R8, c[0x0][0x750] ;  /* 0x0001d400ff087b82 */ /* 0x014ea20000000a00 */
[----:B------:R-:W-:-:S05]  /*39a0*/  IMAD.SHL.U32 R5, R52, 0x100, RZ ;  /* 0x0000010034057824 */ /* 0x000fca00078e00ff */
[----:B------:R-:W-:Y:S02]  /*39b0*/  LEA.HI.SX32 R4, R5, R60, 0x1f ;  /* 0x0000003c05047211 */ /* 0x000fe400078ffaff */
[----:B------:R-:W3:Y:S01]  /*39c0*/  LDC.64 R6, c[0x0][0x758] ;  /* 0x0001d600ff067b82 */ /* 0x000ee20000000a00 */
[----:B------:R-:W-:Y:S02]  /*39d0*/  IMAD R55, R62, 0x8, R3 ;  /* 0x000000083e377824 */ /* 0x000fe400078e0203 */
[----:B--2---:R-:W-:-:S05]  /*39e0*/  IMAD.WIDE R8, R54, 0x4, R8 ;  /* 0x0000000436087825 */ /* 0x004fca00078e0208 */
[----:B------:R2:W5:Y:S01]  /*39f0*/  LDG.E R80, desc[UR30][R8.64] ;  /* 0x0000001e08507981 */ /* 0x000562000c1e1900 */
[----:B---3--:R-:W-:-:S04]  /*3a00*/  IMAD.WIDE R10, R4, 0x4, R6 ;  /* 0x00000004040a7825 */ /* 0x008fc800078e0206 */
[----:B------:R-:W-:Y:S01]  /*3a10*/  IMAD.U32 R6, R61, -0x80000000, RZ ;  /* 0x800000003d067824 */ /* 0x000fe200078e00ff */
[----:B------:R2:W5:Y:S03]  /*3a20*/  LDG.E R79, desc[UR30][R10.64] ;  /* 0x0000001e0a4f7981 */ /* 0x000566000c1e1900 */
[----:B------:R-:W3:Y:S01]  /*3a30*/  SYNCS.PHASECHK.TRANS64.TRYWAIT P1, [R55+URZ+0x70], R6 ;  /* 0x00007006370075a7 */ /* 0x000ee200080211ff */
[----:B------:R-:W-:-:S04]  /*3a40*/  LEA.HI R4, R52, R52, RZ, 0x1 ;  /* 0x0000003434047211 */ /* 0x000fc800078f08ff */
[----:B------:R-:W-:-:S04]  /*3a50*/  LOP3.LUT R5, R4, 0xfffffffe, RZ, 0xc0, !PT ;  /* 0xfffffffe04057812 */ /* 0x000fc800078ec0ff */
[----:B------:R-:W-:-:S04]  /*3a60*/  ISETP.NE.AND P2, PT, R52, R5, PT ;  /* 0x000000053400720c */ /* 0x000fc80003f45270 */
[----:B------:R-:W-:Y:S02]  /*3a70*/  ISETP.LT.AND P2, PT, R52, RZ, P2 ;  /* 0x000000ff3400720c */ /* 0x000fe40001741270 */
[----:B------:R-:W-:Y:S02]  /*3a80*/  SHF.R.U32.HI R5, RZ, 0x1, R4 ;  /* 0x00000001ff057819 */ /* 0x000fe40000011604 */
[----:B------:R-:W-:-:S03]  /*3a90*/  PLOP3.LUT P0, PT, PT, PT, PT, 0x80, 0x8 ;  /* 0x000000000008781c */ /* 0x000fc60003f0f070 */
[----:B------:R-:W-:-:S06]  /*3aa0*/  VIADD R4, R5, 0xffffffff ;  /* 0xffffffff05047836 */ /* 0x000fcc0000000000 */
[----:B------:R-:W-:Y:S01]  /*3ab0*/  @!P2 IMAD.MOV R4, RZ, RZ, R5 ;  /* 0x000000ffff04a224 */ /* 0x000fe200078e0205 */
[----:B--23--:R-:W-:Y:S06]  /*3ac0*/  @!P1 BRA `(.L_x_67) ;  /* 0x0000002800549947 */ /* 0x00cfec0003800000 */
.L_x_109:
[----:B------:R-:W-:Y:S02]  /*3ad0*/  HFMA2 R82, -RZ, RZ, 0, 0 ;  /* 0x00000000ff527431 */ /* 0x000fe400000001ff */
[--C-:B------:R-:W-:Y:S01]  /*3ae0*/  IMAD.MOV.U32 R57, RZ, RZ, R54.reuse ;  /* 0x000000ffff397224 */ /* 0x100fe200078e0036 */
[----:B------:R-:W-:Y:S01]  /*3af0*/  SHF.R.S32.HI R56, RZ, 0x1f, R54 ;  /* 0x0000001fff387819 */ /* 0x000fe20000011436 */
[----:B------:R-:W-:Y:S01]  /*3b00*/  IMAD R52, R62, 0x80, R65 ;  /* 0x000000803e347824 */ /* 0x000fe200078e0241 */
[----:B------:R-:W-:Y:S01]  /*3b10*/  ISETP.NE.AND P2, PT, R78, RZ, PT ;  /* 0x000000ff4e00720c */ /* 0x000fe20003f45270 */
[----:B------:R-:W-:Y:S01]  /*3b20*/  IMAD.MOV.U32 R81, RZ, RZ, RZ ;  /* 0x000000ffff517224 */ /* 0x000fe200078e00ff */
[----:B------:R-:W-:-:S11]  /*3b30*/  LEA R54, R4, UR21, 0x8 ;  /* 0x0000001504367c11 */ /* 0x000fd6000f8e40ff */
.L_x_73:
[----:B------:R-:W-:Y:S01]  /*3b40*/  SHF.L.U32 R83, R82, 0x5, RZ ;  /* 0x0000000552537819 */ /* 0x000fe200000006ff */
[----:B------:R-:W-:Y:S05]  /*3b50*/  WARPSYNC.ALL ;  /* 0x0000000000007948 */ /* 0x000fea0003800000 */
[----:B------:R-:W-:Y:S01]  /*3b60*/  NOP ;  /* 0x0000000000007918 */ /* 0x000fe20000000000 */
[----:B--2---:R-:W-:Y:S01]  /*3b70*/  IADD3 R4, PT, PT, R52, R83, RZ ;  /* 0x0000005334047210 */ /* 0x004fe20007ffe0ff */
[----:B------:R-:W-:Y:S01]  /*3b80*/  BSSY.RECONVERGENT B0, `(.L_x_68) ;  /* 0x0000083000007945 */ /* 0x000fe20003800200 */
[----:B------:R-:W-:Y:S02]  /*3b90*/  PLOP3.LUT P3, PT, P0, PT, PT, 0x80, 0x8 ;  /* 0x000000000008781c */ /* 0x000fe4000076f070 */
[----:B------:R-:W-:-:S13]  /*3ba0*/  R2UR UR4, R4 ;  /* 0x00000000040472ca */ /* 0x000fda00000e0000 */
[----:B------:R-:W3:Y:S01]  /*3bb0*/  LDTM.x32 R12, tmem[UR4+0x20] ;  /* 0x00002004000c79ee */ /* 0x000ee200082c0000 */
[----:B------:R-:W-:Y:S01]  /*3bc0*/  R2UR UR4, R4 ;  /* 0x00000000040472ca */ /* 0x000fe200000e0000 */
[C---:B---3-5:R-:W-:Y:S01]  /*3bd0*/  FMUL R84, R80.reuse, R12 ;  /* 0x0000000c50547220 */ /* 0x068fe20000400000 */
[C---:B------:R-:W-:Y:S01]  /*3be0*/  FMUL R85, R80.reuse, R13 ;  /* 0x0000000d50557220 */ /* 0x040fe20000400000 */
        /* <DEDUP_REMOVED lines=23> */
[----:B--2---:R-:W2:Y:S01]  /*3d60*/  LDTM.x32 R4, tmem[UR4] ;  /* 0x00000004000479ee */ /* 0x004ea200082c0000 */
[C---:B------:R-:W-:Y:S01]  /*3d70*/  FMUL R109, R80.reuse, R37 ;  /* 0x00000025506d7220 */ /* 0x040fe20000400000 */
[C---:B------:R-:W-:Y:S01]  /*3d80*/  FMUL R110, R80.reuse, R38 ;  /* 0x00000026506e7220 */ /* 0x040fe20000400000 */
[C---:B------:R-:W-:Y:S01]  /*3d90*/  FMUL R111, R80.reuse, R39 ;  /* 0x00000027506f7220 */ /* 0x040fe20000400000 */
[----:B------:R-:W-:Y:S01]  /*3da0*/  F2FP.BF16.F32.PACK_AB R39, R91, R90 ;  /* 0x0000005a5b27723e */ /* 0x000fe200000010ff */
[C---:B------:R-:W-:Y:S01]  /*3db0*/  FMUL R40, R80.reuse, R40 ;  /* 0x0000002850287220 */ /* 0x040fe20000400000 */
[----:B------:R-:W-:Y:S01]  /*3dc0*/  F2FP.BF16.F32.PACK_AB R38, R89, R88 ;  /* 0x000000585926723e */ /* 0x000fe200000010ff */
[C---:B------:R-:W-:Y:S01]  /*3dd0*/  FMUL R41, R80.reuse, R41 ;  /* 0x0000002950297220 */ /* 0x040fe20000400000 */
[----:B------:R-:W-:Y:S01]  /*3de0*/  F2FP.BF16.F32.PACK_AB R37, R87, R86 ;  /* 0x000000565725723e */ /* 0x000fe200000010ff */
[C---:B------:R-:W-:Y:S01]  /*3df0*/  FMUL R42, R80.reuse, R42 ;  /* 0x0000002a502a7220 */ /* 0x040fe20000400000 */
[----:B------:R-:W-:Y:S01]  /*3e00*/  F2FP.BF16.F32.PACK_AB R36, R85, R84 ;  /* 0x000000545524723e */ /* 0x000fe200000010ff */
[----:B------:R-:W-:Y:S01]  /*3e10*/  FMUL R43, R80, R43 ;  /* 0x0000002b502b7220 */ /* 0x000fe20000400000 */
[----:B------:R-:W-:-:S02]  /*3e20*/  F2FP.BF16.F32.PACK_AB R47, R99, R98 ;  /* 0x00000062632f723e */ /* 0x000fc400000010ff */
[----:B------:R-:W-:Y:S01]  /*3e30*/  F2FP.BF16.F32.PACK_AB R46, R97, R96 ;  /* 0x00000060612e723e */ /* 0x000fe200000010ff */
[----:B------:R3:W-:Y:S01]  /*3e40*/  STS.128 [R66], R36 ;  /* 0x0000002442007388 */ /* 0x0007e20000000c00 */
[----:B------:R-:W-:Y:S02]  /*3e50*/  F2FP.BF16.F32.PACK_AB R45, R95, R94 ;  /* 0x0000005e5f2d723e */ /* 0x000fe400000010ff */
[----:B------:R-:W-:Y:S02]  /*3e60*/  F2FP.BF16.F32.PACK_AB R44, R93, R92 ;  /* 0x0000005c5d2c723e */ /* 0x000fe400000010ff */
[----:B------:R-:W-:Y:S02]  /*3e70*/  F2FP.BF16.F32.PACK_AB R51, R107, R106 ;  /* 0x0000006a6b33723e */ /* 0x000fe400000010ff */
[----:B------:R-:W-:Y:S01]  /*3e80*/  F2FP.BF16.F32.PACK_AB R50, R105, R104 ;  /* 0x000000686932723e */ /* 0x000fe200000010ff */
[----:B------:R4:W-:Y:S01]  /*3e90*/  STS.128 [R67], R44 ;  /* 0x0000002c43007388 */ /* 0x0009e20000000c00 */
[----:B------:R-:W-:Y:S01]  /*3ea0*/  F2FP.BF16.F32.PACK_AB R49, R103, R102 ;  /* 0x000000666731723e */ /* 0x000fe200000010ff */
[C---:B--2---:R-:W-:Y:S01]  /*3eb0*/  FMUL R112, R80.reuse, R4 ;  /* 0x0000000450707220 */ /* 0x044fe20000400000 */
[----:B------:R-:W-:Y:S01]  /*3ec0*/  F2FP.BF16.F32.PACK_AB R48, R101, R100 ;  /* 0x000000646530723e */ /* 0x000fe200000010ff */
[C---:B------:R-:W-:Y:S01]  /*3ed0*/  FMUL R113, R80.reuse, R5 ;  /* 0x0000000550717220 */ /* 0x040fe20000400000 */
[C---:B------:R-:W-:Y:S01]  /*3ee0*/  FMUL R114, R80.reuse, R6 ;  /* 0x0000000650727220 */ /* 0x040fe20000400000 */
[C---:B------:R-:W-:Y:S01]  /*3ef0*/  FMUL R115, R80.reuse, R7 ;  /* 0x0000000750737220 */ /* 0x040fe20000400000 */
[C---:B------:R-:W-:Y:S01]  /*3f00*/  FMUL R116, R80.reuse, R8 ;  /* 0x0000000850747220 */ /* 0x040fe20000400000 */
[C---:B------:R-:W-:Y:S01]  /*3f10*/  FMUL R117, R80.reuse, R9 ;  /* 0x0000000950757220 */ /* 0x040fe20000400000 */
[C---:B------:R-:W-:Y:S01]  /*3f20*/  FMUL R118, R80.reuse, R10 ;  /* 0x0000000a50767220 */ /* 0x040fe20000400000 */
[C---:B------:R-:W-:Y:S01]  /*3f30*/  FMUL R119, R80.reuse, R11 ;  /* 0x0000000b50777220 */ /* 0x040fe20000400000 */
[----:B------:R2:W-:Y:S01]  /*3f40*/  STS.128 [R68], R48 ;  /* 0x0000003044007388 */ /* 0x0005e20000000c00 */
        /* <DEDUP_REMOVED lines=11> */
[C---:B---3--:R-:W-:Y:S01]  /*4000*/  FMUL R36, R80.reuse, R12 ;  /* 0x0000000c50247220 */ /* 0x048fe20000400000 */
[C---:B------:R-:W-:Y:S01]  /*4010*/  FMUL R37, R80.reuse, R13 ;  /* 0x0000000d50257220 */ /* 0x040fe20000400000 */
[C---:B------:R-:W-:Y:S01]  /*4020*/  FMUL R38, R80.reuse, R14 ;  /* 0x0000000e50267220 */ /* 0x040fe20000400000 */
[C---:B------:R-:W-:Y:S01]  /*4030*/  FMUL R39, R80.reuse, R15 ;  /* 0x0000000f50277220 */ /* 0x040fe20000400000 */
[----:B------:R-:W-:Y:S01]  /*4040*/  FMUL R35, R80, R35 ;  /* 0x0000002350237220 */ /* 0x000fe20000400000 */
[----:B------:R-:W-:-:S02]  /*4050*/  F2FP.BF16.F32.PACK_AB R7, R119, R118 ;  /* 0x000000767707723e */ /* 0x000fc400000010ff */
[----:B------:R-:W-:Y:S01]  /*4060*/  F2FP.BF16.F32.PACK_AB R6, R117, R116 ;  /* 0x000000747506723e */ /* 0x000fe200000010ff */
[C---:B----4-:R-:W-:Y:S01]  /*4070*/  FMUL R44, R80.reuse, R16 ;  /* 0x00000010502c7220 */ /* 0x050fe20000400000 */
[C---:B------:R-:W-:Y:S01]  /*4080*/  FMUL R45, R80.reuse, R17 ;  /* 0x00000011502d7220 */ /* 0x040fe20000400000 */
[C---:B------:R-:W-:Y:S01]  /*4090*/  FMUL R46, R80.reuse, R18 ;  /* 0x00000012502e7220 */ /* 0x040fe20000400000 */
[C---:B------:R-:W-:Y:S01]  /*40a0*/  FMUL R47, R80.reuse, R19 ;  /* 0x00000013502f7220 */ /* 0x040fe20000400000 */
[----:B------:R-:W-:Y:S02]  /*40b0*/  F2FP.BF16.F32.PACK_AB R5, R115, R114 ;  /* 0x000000727305723e */ /* 0x000fe400000010ff */
[----:B------:R-:W-:Y:S02]  /*40c0*/  F2FP.BF16.F32.PACK_AB R4, R113, R112 ;  /* 0x000000707104723e */ /* 0x000fe400000010ff */
[----:B------:R-:W-:Y:S02]  /*40d0*/  F2FP.BF16.F32.PACK_AB R11, R47, R46 ;  /* 0x0000002e2f0b723e */ /* 0x000fe400000010ff */
[----:B------:R-:W-:Y:S01]  /*40e0*/  F2FP.BF16.F32.PACK_AB R10, R45, R44 ;  /* 0x0000002c2d0a723e */ /* 0x000fe200000010ff */
[C---:B--2---:R-:W-:Y:S01]  /*40f0*/  FMUL R48, R80.reuse, R20 ;  /* 0x0000001450307220 */ /* 0x044fe20000400000 */
[C---:B------:R-:W-:Y:S01]  /*4100*/  FMUL R49, R80.reuse, R21 ;  /* 0x0000001550317220 */ /* 0x040fe20000400000 */
[C---:B------:R-:W-:Y:S01]  /*4110*/  FMUL R50, R80.reuse, R22 ;  /* 0x0000001650327220 */ /* 0x040fe20000400000 */
[----:B------:R-:W-:Y:S01]  /*4120*/  FMUL R51, R80, R23 ;  /* 0x0000001750337220 */ /* 0x000fe20000400000 */
[----:B------:R-:W-:-:S02]  /*4130*/  F2FP.BF16.F32.PACK_AB R23, R43, R42 ;  /* 0x0000002a2b17723e */ /* 0x000fc400000010ff */
[----:B------:R-:W-:Y:S02]  /*4140*/  F2FP.BF16.F32.PACK_AB R22, R41, R40 ;  /* 0x000000282916723e */ /* 0x000fe400000010ff */
[----:B------:R-:W-:Y:S02]  /*4150*/  F2FP.BF16.F32.PACK_AB R21, R111, R110 ;  /* 0x0000006e6f15723e */ /* 0x000fe400000010ff */
[----:B------:R-:W-:Y:S02]  /*4160*/  F2FP.BF16.F32.PACK_AB R20, R109, R108 ;  /* 0x0000006c6d14723e */ /* 0x000fe400000010ff */
[----:B------:R-:W-:Y:S02]  /*4170*/  F2FP.BF16.F32.PACK_AB R9, R39, R38 ;  /* 0x000000262709723e */ /* 0x000fe400000010ff */
[----:B------:R-:W-:Y:S01]  /*4180*/  F2FP.BF16.F32.PACK_AB R8, R37, R36 ;  /* 0x000000242508723e */ /* 0x000fe200000010ff */
[----:B------:R2:W-:Y:S01]  /*4190*/  STS.128 [R69], R20 ;  /* 0x0000001445007388 */ /* 0x0005e20000000c00 */
[----:B------:R-:W-:-:S02]  /*41a0*/  F2FP.BF16.F32.PACK_AB R15, R27, R26 ;  /* 0x0000001a1b0f723e */ /* 0x000fc400000010ff */
[----:B------:R-:W-:Y:S01]  /*41b0*/  F2FP.BF16.F32.PACK_AB R14, R25, R24 ;  /* 0x00000018190e723e */ /* 0x000fe200000010ff */
[----:B------:R2:W-:Y:S01]  /*41c0*/  STS.128 [R70], R4 ;  /* 0x0000000446007388 */ /* 0x0005e20000000c00 */
[----:B------:R-:W-:Y:S02]  /*41d0*/  F2FP.BF16.F32.PACK_AB R13, R51, R50 ;  /* 0x00000032330d723e */ /* 0x000fe400000010ff */
[----:B------:R-:W-:Y:S01]  /*41e0*/  F2FP.BF16.F32.PACK_AB R12, R49, R48 ;  /* 0x00000030310c723e */ /* 0x000fe200000010ff */
[----:B------:R2:W-:Y:S01]  /*41f0*/  STS.128 [R71], R8 ;  /* 0x0000000847007388 */ /* 0x0005e20000000c00 */
[----:B------:R-:W-:Y:S02]  /*4200*/  F2FP.BF16.F32.PACK_AB R19, R35, R34 ;  /* 0x000000222313723e */ /* 0x000fe400000010ff */
[----:B------:R-:W-:Y:S01]  /*4210*/  F2FP.BF16.F32.PACK_AB R18, R33, R32 ;  /* 0x000000202112723e */ /* 0x000fe200000010ff */
[----:B------:R2:W-:Y:S01]  /*4220*/  STS.128 [R72], R12 ;  /* 0x0000000c48007388 */ /* 0x0005e20000000c00 */
[----:B------:R-:W-:-:S02]  /*4230*/  F2FP.BF16.F32.PACK_AB R17, R31, R30 ;  /* 0x0000001e1f11723e */ /* 0x000fc400000010ff */
[----:B------:R-:W-:-:S05]  /*4240*/  F2FP.BF16.F32.PACK_AB R16, R29, R28 ;  /* 0x0000001c1d10723e */ /* 0x000fca00000010ff */
[----:B------:R2:W-:Y:S01]  /*4250*/  STS.128 [R73], R16 ;  /* 0x0000001049007388 */ /* 0x0005e20000000c00 */
[----:B------:R3:W-:Y:S06]  /*4260*/  MEMBAR.ALL.CTA ;  /* 0x0000000000007992 */ /* 0x0007ec0000008000 */
[----:B---3--:R-:W3:Y:S02]  /*4270*/  FENCE.VIEW.ASYNC.S ;  /* 0x00000000000073c6 */ /* 0x008ee40000000000 */
[----:B---3--:R-:W-:Y:S06]  /*4280*/  BAR.SYNC.DEFER_BLOCKING 0x2, 0x80 ;  /* 0x0082000000007b1d */ /* 0x008fec0000010000 */
[----:B------:R-:W-:Y:S05]  /*4290*/  @P2 BRA `(.L_x_69) ;  /* 0x0000000000442947 */ /* 0x000fea0003800000 */
[----:B------:R-:W-:Y:S01]  /*42a0*/  UIADD3 UR10, UP0, UPT, UR8, 0x240, URZ ;  /* 0x00000240080a7890 */ /* 0x000fe2000ff1e0ff */
[----:B------:R-:W-:Y:S01]  /*42b0*/  PLOP3.LUT P0, PT, PT, PT, PT, 0x80, 0x8 ;  /* 0x000000000008781c */ /* 0x000fe20003f0f070 */
[----:B------:R-:W-:Y:S01]  /*42c0*/  IMAD R83, R53, 0x80, R83 ;  /* 0x0000008035537824 */ /* 0x000fe200078e0253 */
[----:B--2---:R-:W-:Y:S01]  /*42d0*/  IADD3 R4, PT, PT, R3, 0x400, RZ ;  /* 0x0000040003047810 */ /* 0x004fe20007ffe0ff */
[----:B------:R-:W-:-:S12]  /*42e0*/  UIADD3.X UR11, UPT, UPT, URZ, UR9, URZ, UP0, !UPT ;  /* 0x00000009ff0b7290 */ /* 0x000fd800087fe4ff */
.L_x_70:
[----:B------:R-:W-:Y:S02]  /*42f0*/  PLOP3.LUT P1, PT, P1, P0, PT, 0xf2, 0x2f ;  /* 0x00000000002f781c */ /* 0x000fe40000f21e72 */
[----:B------:R-:W-:-:S08]  /*4300*/  @P0 R2UR P1, UR6, R54 ;  /* 0x00000000360602ca */ /* 0x000fd00000020000 */
[----:B------:R-:W-:Y:S02]  /*4310*/  PLOP3.LUT P1, PT, P1, P0, PT, 0xf2, 0x2f ;  /* 0x00000000002f781c */ /* 0x000fe40000f21e72 */
[----:B------:R-:W-:-:S08]  /*4320*/  @P0 R2UR.OR P1, UR5, R83 ;  /* 0x00000000530502ca */ /* 0x000fd00000120000 */
[----:B------:R-:W-:Y:S02]  /*4330*/  PLOP3.LUT P1, PT, P1, P0, PT, 0xf2, 0x2f ;  /* 0x00000000002f781c */ /* 0x000fe40000f21e72 */
[----:B------:R-:W-:-:S08]  /*4340*/  @P0 R2UR.OR P1, UR4, R4 ;  /* 0x00000000040402ca */ /* 0x000fd00000120000 */
[----:B------:R-:W-:Y:S02]  /*4350*/  @P0 PLOP3.LUT P0, PT, P1, PT, PT, 0x80, 0x8 ;  /* 0x000000000008081c */ /* 0x000fe40000f0f070 */
[----:B------:R-:W-:-:S03]  /*4360*/  PLOP3.LUT P1, PT, PT, PT, PT, 0x80, 0x8 ;  /* 0x000000000008781c */ /* 0x000fc60003f2f070 */
[----:B------:R2:W-:Y:S08]  /*4370*/  UTMASTG.2D [UR4], [UR10], desc[URZ] ;  /* 0x0000ff040a0073b5 */ /* 0x0005f00008009000 */
[----:B--2---:R-:W-:Y:S05]  /*4380*/  @P0 BRA.U.ANY `(.L_x_70) ;  /* 0xfffffffd00d80947 */ /* 0x004fea000393ffff */
[----:B------:R0:W-:Y:S01]  /*4390*/  UTMACMDFLUSH ;  /* 0x00000000000079b7 */ /* 0x0001e20000000000 */
[----:B------:R-:W-:-:S04]  /*43a0*/  DEPBAR.LE SB0, 0x0 ;  /* 0x000080000000791a */ /* 0x000fc80000000000 */
.L_x_69:
[----:B------:R-:W-:Y:S05]  /*43b0*/  BSYNC.RECONVERGENT B0 ;  /* 0x0000000000007941 */ /* 0x000fea0003800200 */
.L_x_68:
[----:B------:R-:W-:Y:S01]  /*43c0*/  FMUL R130, R112, -1.4426950216293334961 ;  /* 0xbfb8aa3b70827820 */ /* 0x000fe20000400000 */
[----:B------:R-:W-:Y:S01]  /*43d0*/  FMUL R129, R113, -1.4426950216293334961 ;  /* 0xbfb8aa3b71817820 */ /* 0x000fe20000400000 */
[----:B------:R-:W-:Y:S01]  /*43e0*/  FMUL R128, R114, -1.4426950216293334961 ;  /* 0xbfb8aa3b72807820 */ /* 0x000fe20000400000 */
[----:B------:R-:W-:Y:S01]  /*43f0*/  FMUL R127, R115, -1.4426950216293334961 ;  /* 0xbfb8aa3b737f7820 */ /* 0x000fe20000400000 */
[----:B------:R-:W-:Y:S01]  /*4400*/  FMUL R126, R116, -1.4426950216293334961 ;  /* 0xbfb8aa3b747e7820 */ /* 0x000fe20000400000 */
[----:B------:R-:W-:Y:S01]  /*4410*/  FMUL R125, R117, -1.4426950216293334961 ;  /* 0xbfb8aa3b757d7820 */ /* 0x000fe20000400000 */
[----:B------:R-:W3:Y:S01]  /*4420*/  MUFU.EX2 R130, R130 ;  /* 0x0000008200827308 */ /* 0x000ee20000000800 */
[----:B------:R-:W-:Y:S01]  /*4430*/  FMUL R124, R118, -1.4426950216293334961 ;  /* 0xbfb8aa3b767c7820 */ /* 0x000fe20000400000 */
[----:B------:R-:W-:Y:S01]  /*4440*/  FMUL R123, R119, -1.4426950216293334961 ;  /* 0xbfb8aa3b777b7820 */ /* 0x000fe20000400000 */
[----:B------:R-:W-:Y:S01]  /*4450*/  FMUL R122, R36, -1.4426950216293334961 ;  /* 0xbfb8aa3b247a7820 */ /* 0x000fe20000400000 */
[----:B------:R-:W-:Y:S01]  /*4460*/  FMUL R121, R37, -1.4426950216293334961 ;  /* 0xbfb8aa3b25797820 */ /* 0x000fe20000400000 */
[----:B------:R-:W-:Y:S01]  /*4470*/  FMUL R120, R38, -1.4426950216293334961 ;  /* 0xbfb8aa3b26787820 */ /* 0x000fe20000400000 */
[----:B--2---:R-:W-:Y:S01]  /*4480*/  FMUL R8, R31, -1.4426950216293334961 ;  /* 0xbfb8aa3b1f087820 */ /* 0x004fe20000400000 */
[----:B------:R-:W-:Y:S01]  /*4490*/  FMUL R9, R30, -1.4426950216293334961 ;  /* 0xbfb8aa3b1e097820 */ /* 0x000fe20000400000 */
[----:B------:R-:W2:Y:S01]  /*44a0*/  MUFU.EX2 R129, R129 ;  /* 0x0000008100817308 */ /* 0x000ea20000000800 */
[----:B------:R-:W-:Y:S01]  /*44b0*/  FMUL R83, R39, -1.4426950216293334961 ;  /* 0xbfb8aa3b27537820 */ /* 0x000fe20000400000 */
[----:B------:R-:W-:Y:S01]  /*44c0*/  FMUL R7, R32, -1.4426950216293334961 ;  /* 0xbfb8aa3b20077820 */ /* 0x000fe20000400000 */
[----:B------:R-:W-:Y:S01]  /*44d0*/  FMUL R20, R47, -1.4426950216293334961 ;  /* 0xbfb8aa3b2f147820 */ /* 0x000fe20000400000 */
[----:B------:R-:W-:Y:S01]  /*44e0*/  FMUL R11, R28, -1.4426950216293334961 ;  /* 0xbfb8aa3b1c0b7820 */ /* 0x000fe20000400000 */
[----:B------:R-:W-:Y:S01]  /*44f0*/  FMUL R10, R29, -1.4426950216293334961 ;  /* 0xbfb8aa3b1d0a7820 */ /* 0x000fe20000400000 */
[----:B------:R-:W-:Y:S01]  /*4500*/  FMUL R5, R34, -1.4426950216293334961 ;  /* 0xbfb8aa3b22057820 */ /* 0x000fe20000400000 */
[----:B------:R-:W-:Y:S01]  /*4510*/  FMUL R4, R35, -1.4426950216293334961 ;  /* 0xbfb8aa3b23047820 */ /* 0x000fe20000400000 */
[----:B------:R-:W4:Y:S01]  /*4520*/  MUFU.EX2 R128, R128 ;  /* 0x0000008000807308 */ /* 0x000f220000000800 */
[----:B------:R-:W-:Y:S01]  /*4530*/  FMUL R21, R46, -1.4426950216293334961 ;  /* 0xbfb8aa3b2e157820 */ /* 0x000fe20000400000 */
[----:B------:R-:W-:Y:S01]  /*4540*/  FMUL R13, R26, -1.4426950216293334961 ;  /* 0xbfb8aa3b1a0d7820 */ /* 0x000fe20000400000 */
[----:B------:R-:W-:Y:S01]  /*4550*/  FMUL R15, R24, -1.4426950216293334961 ;  /* 0xbfb8aa3b180f7820 */ /* 0x000fe20000400000 */
[----:B------:R-:W-:Y:S01]  /*4560*/  FMUL R23, R44, -1.4426950216293334961 ;  /* 0xbfb8aa3b2c177820 */ /* 0x000fe20000400000 */
[----:B---3--:R-:W-:Y:S01]  /*4570*/  FADD R131, R130, 1 ;  /* 0x3f80000082837421 */ /* 0x008fe20000000000 */
[----:B------:R-:W-:Y:S01]  /*4580*/  FMUL R22, R45, -1.4426950216293334961 ;  /* 0xbfb8aa3b2d167820 */ /* 0x000fe20000400000 */
[----:B------:R-:W-:Y:S01]  /*4590*/  FMUL R6, R33, -1.4426950216293334961 ;  /* 0xbfb8aa3b21067820 */ /* 0x000fe20000400000 */
[----:B------:R-:W3:Y:S01]  /*45a0*/  MUFU.EX2 R127, R127 ;  /* 0x0000007f007f7308 */ /* 0x000ee20000000800 */
[----:B--2---:R-:W-:Y:S01]  /*45b0*/  FADD R130, R129, 1 ;  /* 0x3f80000081827421 */ /* 0x004fe20000000000 */
[----:B------:R-:W-:Y:S01]  /*45c0*/  FMUL R16, R51, -1.4426950216293334961 ;  /* 0xbfb8aa3b33107820 */ /* 0x000fe20000400000 */
[----:B------:R-:W-:Y:S01]  /*45d0*/  FMUL R17, R50, -1.4426950216293334961 ;  /* 0xbfb8aa3b32117820 */ /* 0x000fe20000400000 */
[----:B------:R-:W-:Y:S01]  /*45e0*/  FMUL R19, R48, -1.4426950216293334961 ;  /* 0xbfb8aa3b30137820 */ /* 0x000fe20000400000 */
[----:B------:R-:W-:Y:S01]  /*45f0*/  FMUL R14, R25, -1.4426950216293334961 ;  /* 0xbfb8aa3b190e7820 */ /* 0x000fe20000400000 */
[----:B------:R-:W-:Y:S01]  /*4600*/  FMUL R12, R27, -1.4426950216293334961 ;  /* 0xbfb8aa3b1b0c7820 */ /* 0x000fe20000400000 */
[----:B------:R-:W-:Y:S01]  /*4610*/  FMUL R18, R49, -1.4426950216293334961 ;  /* 0xbfb8aa3b31127820 */ /* 0x000fe20000400000 */
[----:B------:R-:W2:Y:S01]  /*4620*/  MUFU.EX2 R126, R126 ;  /* 0x0000007e007e7308 */ /* 0x000ea20000000800 */
[----:B----4-:R-:W-:Y:S01]  /*4630*/  FADD R129, R128, 1 ;  /* 0x3f80000080817421 */ /* 0x010fe20000000000 */
[----:B------:R-:W-:Y:S01]  /*4640*/  BAR.SYNC.DEFER_BLOCKING 0x2, 0x80 ;  /* 0x0082000000007b1d */ /* 0x000fe20000010000 */
[----:B------:R-:W-:-:S05]  /*4650*/  ISETP.NE.AND P2, PT, R78, RZ, PT ;  /* 0x000000ff4e00720c */ /* 0x000fca0003f45270 */
[----:B------:R-:W4:Y:S01]  /*4660*/  MUFU.EX2 R125, R125 ;  /* 0x0000007d007d7308 */ /* 0x000f220000000800 */
[----:B---3--:R-:W-:-:S07]  /*4670*/  FADD R128, R127, 1 ;  /* 0x3f8000007f807421 */ /* 0x008fce0000000000 */
[----:B------:R-:W3:Y:S01]  /*4680*/  MUFU.EX2 R124, R124 ;  /* 0x0000007c007c7308 */ /* 0x000ee20000000800 */
[----:B--2---:R-:W-:-:S07]  /*4690*/  FADD R127, R126, 1 ;  /* 0x3f8000007e7f7421 */ /* 0x004fce0000000000 */
[----:B------:R-:W2:Y:S01]  /*46a0*/  MUFU.EX2 R123, R123 ;  /* 0x0000007b007b7308 */ /* 0x000ea20000000800 */
[----:B----4-:R-:W-:-:S07]  /*46b0*/  FADD R126, R125, 1 ;  /* 0x3f8000007d7e7421 */ /* 0x010fce0000000000 */
        /* <DEDUP_REMOVED lines=46> */
[----:B------:R-:W2:Y:S01]  /*49a0*/  MUFU.RCP R121, R121 ;  /* 0x0000007900797308 */ /* 0x000ea20000001000 */
[----:B----4-:R-:W-:-:S07]  /*49b0*/  FADD R14, R14, 1 ;  /* 0x3f8000000e0e7421 */ /* 0x010fce0000000000 */
[----:B------:R-:W4:Y:S01]  /*49c0*/  MUFU.RCP R120, R83 ;  /* 0x0000005300787308 */ /* 0x000f220000001000 */
[----:B---3--:R-:W-:-:S07]  /*49d0*/  FADD R12, R12, 1 ;  /* 0x3f8000000c0c7421 */ /* 0x008fce0000000000 */
[----:B------:R-:W3:Y:S01]  /*49e0*/  MUFU.RCP R8, R8 ;  /* 0x0000000800087308 */ /* 0x000ee20000001000 */
[----:B--2---:R-:W-:-:S04]  /*49f0*/  FMUL R121, R38, R121 ;  /* 0x0000007926797220 */ /* 0x004fc80000400000 */
[----:B------:R-:W-:-:S03]  /*4a00*/  FMUL R94, R94, R121 ;  /* 0x000000795e5e7220 */ /* 0x000fc60000400000 */
[----:B------:R-:W2:Y:S01]  /*4a10*/  MUFU.RCP R9, R9 ;  /* 0x0000000900097308 */ /* 0x000ea20000001000 */
[----:B----4-:R-:W-:Y:S01]  /*4a20*/  FMUL R120, R39, R120 ;  /* 0x0000007827787220 */ /* 0x010fe20000400000 */
[----:B------:R-:W-:-:S03]  /*4a30*/  FMUL R94, R79, R94 ;  /* 0x0000005e4f5e7220 */ /* 0x000fc60000400000 */
[----:B------:R-:W-:-:S03]  /*4a40*/  FMUL R120, R95, R120 ;  /* 0x000000785f787220 */ /* 0x000fc60000400000 */
[----:B------:R-:W4:Y:S01]  /*4a50*/  MUFU.EX2 R18, R18 ;  /* 0x0000001200127308 */ /* 0x000f220000000800 */
[----:B---3--:R-:W-:-:S04]  /*4a60*/  FMUL R8, R31, R8 ;  /* 0x000000081f087220 */ /* 0x008fc80000400000 */
[----:B------:R-:W-:-:S03]  /*4a70*/  FMUL R8, R111, R8 ;  /* 0x000000086f087220 */ /* 0x000fc60000400000 */
[----:B------:R-:W3:Y:S01]  /*4a80*/  MUFU.RCP R7, R7 ;  /* 0x0000000700077308 */ /* 0x000ee20000001000 */
[----:B--2---:R-:W-:Y:S01]  /*4a90*/  FMUL R9, R30, R9 ;  /* 0x000000091e097220 */ /* 0x004fe20000400000 */
[----:B------:R-:W-:-:S03]  /*4aa0*/  FMUL R8, R79, R8 ;  /* 0x000000084f087220 */ /* 0x000fc60000400000 */
[----:B------:R-:W-:-:S03]  /*4ab0*/  FMUL R110, R110, R9 ;  /* 0x000000096e6e7220 */ /* 0x000fc60000400000 */
[----:B------:R-:W2:Y:S01]  /*4ac0*/  MUFU.RCP R123, R123 ;  /* 0x0000007b007b7308 */ /* 0x000ea20000001000 */
[----:B----4-:R-:W-:Y:S01]  /*4ad0*/  FADD R18, R18, 1 ;  /* 0x3f80000012127421 */ /* 0x010fe20000000000 */
[----:B------:R-:W-:-:S06]  /*4ae0*/  FMUL R9, R79, R110 ;  /* 0x0000006e4f097220 */ /* 0x000fcc0000400000 */
[----:B------:R-:W4:Y:S01]  /*4af0*/  MUFU.RCP R20, R20 ;  /* 0x0000001400147308 */ /* 0x000f220000001000 */
[----:B---3--:R-:W-:-:S04]  /*4b00*/  FMUL R7, R32, R7 ;  /* 0x0000000720077220 */ /* 0x008fc80000400000 */
[----:B------:R-:W-:Y:S01]  /*4b10*/  FMUL R40, R40, R7 ;  /* 0x0000000728287220 */ /* 0x000fe20000400000 */
[C---:B------:R-:W-:Y:S02]  /*4b20*/  FMUL R7, R79.reuse, R120 ;  /* 0x000000784f077220 */ /* 0x040fe40000400000 */
[----:B------:R-:W3:Y:S01]  /*4b30*/  MUFU.RCP R11, R11 ;  /* 0x0000000b000b7308 */ /* 0x000ee20000001000 */
[----:B--2---:R-:W-:Y:S01]  /*4b40*/  FMUL R123, R36, R123 ;  /* 0x0000007b247b7220 */ /* 0x004fe20000400000 */
[----:B------:R-:W-:-:S03]  /*4b50*/  FMUL R40, R79, R40 ;  /* 0x000000284f287220 */ /* 0x000fc60000400000 */
[----:B------:R-:W-:-:S03]  /*4b60*/  FMUL R92, R92, R123 ;  /* 0x0000007b5c5c7220 */ /* 0x000fc60000400000 */
[----:B------:R-:W2:Y:S01]  /*4b70*/  MUFU.RCP R10, R10 ;  /* 0x0000000a000a7308 */ /* 0x000ea20000001000 */
[----:B----4-:R-:W-:Y:S01]  /*4b80*/  FMUL R20, R47, R20 ;  /* 0x000000142f147220 */ /* 0x010fe20000400000 */
[----:B------:R-:W-:-:S03]  /*4b90*/  FMUL R92, R79, R92 ;  /* 0x0000005c4f5c7220 */ /* 0x000fc60000400000 */
[----:B------:R-:W-:-:S03]  /*4ba0*/  FMUL R20, R99, R20 ;  /* 0x0000001463147220 */ /* 0x000fc60000400000 */
[----:B------:R-:W4:Y:S01]  /*4bb0*/  MUFU.RCP R5, R5 ;  /* 0x0000000500057308 */ /* 0x000f220000001000 */
[----:B---3--:R-:W-:-:S04]  /*4bc0*/  FMUL R11, R28, R11 ;  /* 0x0000000b1c0b7220 */ /* 0x008fc80000400000 */
[----:B------:R-:W-:Y:S01]  /*4bd0*/  FMUL R108, R108, R11 ;  /* 0x0000000b6c6c7220 */ /* 0x000fe20000400000 */
[----:B------:R-:W-:Y:S02]  /*4be0*/  FMUL R11, R79, R20 ;  /* 0x000000144f0b7220 */ /* 0x000fe40000400000 */
[----:B------:R-:W3:Y:S01]  /*4bf0*/  MUFU.RCP R4, R4 ;  /* 0x0000000400047308 */ /* 0x000ee20000001000 */
[----:B--2---:R-:W-:-:S04]  /*4c00*/  FMUL R10, R29, R10 ;  /* 0x0000000a1d0a7220 */ /* 0x004fc80000400000 */
[----:B------:R-:W-:-:S03]  /*4c10*/  FMUL R10, R109, R10 ;  /* 0x0000000a6d0a7220 */ /* 0x000fc60000400000 */
[----:B------:R-:W2:Y:S01]  /*4c20*/  MUFU.RCP R21, R21 ;  /* 0x0000001500157308 */ /* 0x000ea20000001000 */
[----:B----4-:R-:W-:Y:S01]  /*4c30*/  FMUL R5, R34, R5 ;  /* 0x0000000522057220 */ /* 0x010fe20000400000 */
[----:B------:R-:W-:-:S03]  /*4c40*/  FMUL R10, R79, R10 ;  /* 0x0000000a4f0a7220 */ /* 0x000fc60000400000 */
[----:B------:R-:W-:Y:S01]  /*4c50*/  FMUL R42, R42, R5 ;  /* 0x000000052a2a7220 */ /* 0x000fe20000400000 */
[----:B------:R-:W-:Y:S02]  /*4c60*/  FMNMX.NAN R5, |R7|, |R8|, !PT ;  /* 0x4000000807057209 */ /* 0x000fe40007820200 */
[----:B------:R-:W4:Y:S01]  /*4c70*/  MUFU.RCP R13, R13 ;  /* 0x0000000d000d7308 */ /* 0x000f220000001000 */
[----:B---3--:R-:W-:-:S07]  /*4c80*/  FMUL R4, R35, R4 ;  /* 0x0000000423047220 */ /* 0x008fce0000400000 */
        /* <DEDUP_REMOVED lines=9> */
[----:B---3--:R-:W-:-:S04]  /*4d20*/  FMUL R122, R37, R122 ;  /* 0x0000007a257a7220 */ /* 0x008fc80000400000 */
[----:B------:R-:W-:-:S03]  /*4d30*/  FMUL R122, R93, R122 ;  /* 0x0000007a5d7a7220 */ /* 0x000fc60000400000 */
[----:B------:R-:W3:Y:S01]  /*4d40*/  MUFU.RCP R131, R131 ;  /* 0x0000008300837308 */ /* 0x000ee20000001000 */
[----:B--2---:R-:W-:Y:S01]  /*4d50*/  FMUL R15, R24, R15 ;  /* 0x0000000f180f7220 */ /* 0x004fe20000400000 */
[----:B------:R-:W-:Y:S01]  /*4d60*/  FMUL R24, R43, R4 ;  /* 0x000000042b187220 */ /* 0x000fe20000400000 */
[----:B------:R-:W-:Y:S01]  /*4d70*/  F2FP.SATFINITE.E4M3.F32.PACK_AB_MERGE_C R4, R7, R94, RZ ;  /* 0x0000005e0704723e */ /* 0x000fe200048070ff */
[C---:B------:R-:W-:Y:S01]  /*4d80*/  FMUL R21, R79.reuse, R122 ;  /* 0x0000007a4f157220 */ /* 0x040fe20000400000 */
[----:B------:R-:W-:Y:S01]  /*4d90*/  F2FP.SATFINITE.E4M3.F32.PACK_AB_MERGE_C R7, R8, R9, RZ ;  /* 0x000000090807723e */ /* 0x000fe200048070ff */
[C---:B------:R-:W-:Y:S01]  /*4da0*/  FMUL R9, R79.reuse, R108 ;  /* 0x0000006c4f097220 */ /* 0x040fe20000400000 */
[----:B------:R-:W-:Y:S01]  /*4db0*/  FMUL R20, R79, R24 ;  /* 0x000000184f147220 */ /* 0x000fe20000400000 */
[----:B------:R-:W2:Y:S01]  /*4dc0*/  MUFU.RCP R130, R130 ;  /* 0x0000008200827308 */ /* 0x000ea20000001000 */
[----:B----4-:R-:W-:Y:S01]  /*4dd0*/  FMUL R23, R44, R23 ;  /* 0x000000172c177220 */ /* 0x010fe20000400000 */
[----:B------:R-:W-:Y:S01]  /*4de0*/  FMUL R104, R104, R15 ;  /* 0x0000000f68687220 */ /* 0x000fe20000400000 */
[----:B------:R-:W-:-:S02]  /*4df0*/  FMNMX.NAN R15, |R92|, |R9|, !PT ;  /* 0x400000095c0f7209 */ /* 0x000fc40007820200 */
[----:B------:R-:W-:Y:S01]  /*4e00*/  FMUL R96, R96, R23 ;  /* 0x0000001760607220 */ /* 0x000fe20000400000 */
[----:B------:R-:W-:Y:S01]  /*4e10*/  FMUL R23, R79, R42 ;  /* 0x0000002a4f177220 */ /* 0x000fe20000400000 */
[----:B------:R-:W-:Y:S01]  /*4e20*/  F2FP.SATFINITE.E4M3.F32.PACK_AB_MERGE_C R24, R10, R9, RZ ;  /* 0x000000090a18723e */ /* 0x000fe200048070ff */
[----:B------:R-:W4:Y:S01]  /*4e30*/  MUFU.RCP R129, R129 ;  /* 0x0000008100817308 */ /* 0x000f220000001000 */
[----:B---3--:R-:W-:Y:S01]  /*4e40*/  FMUL R131, R112, R131 ;  /* 0x0000008370837220 */ /* 0x008fe20000400000 */
[----:B------:R-:W-:Y:S01]  /*4e50*/  FMNMX.NAN R9, |R11|, |R20|, !PT ;  /* 0x400000140b097209 */ /* 0x000fe20007820200 */
[C---:B------:R-:W-:Y:S01]  /*4e60*/  FMUL R96, R79.reuse, R96 ;  /* 0x000000604f607220 */ /* 0x040fe20000400000 */
[----:B------:R-:W-:Y:S01]  /*4e70*/  F2FP.SATFINITE.E4M3.F32.PACK_AB_MERGE_C R20, R20, R23, RZ ;  /* 0x000000171414723e */ /* 0x000fe200048070ff */
[----:B------:R-:W-:Y:S01]  /*4e80*/  FMUL R84, R84, R131 ;  /* 0x0000008354547220 */ /* 0x000fe20000400000 */
[----:B------:R-:W-:Y:S01]  /*4e90*/  FMUL R104, R79, R104 ;  /* 0x000000684f687220 */ /* 0x000fe20000400000 */
[----:B------:R-:W-:Y:S01]  /*4ea0*/  F2FP.SATFINITE.E4M3.F32.PACK_AB_MERGE_C R11, R11, R98, RZ ;  /* 0x000000620b0b723e */ /* 0x000fe200048070ff */
[----:B------:R-:W3:Y:S01]  /*4eb0*/  MUFU.RCP R128, R128 ;  /* 0x0000008000807308 */ /* 0x000ee20000001000 */
[----:B--2---:R-:W-:Y:S01]  /*4ec0*/  FMUL R130, R113, R130 ;  /* 0x0000008271827220 */ /* 0x004fe20000400000 */
[----:B------:R-:W-:-:S03]  /*4ed0*/  FMUL R84, R79, R84 ;  /* 0x000000544f547220 */ /* 0x000fc60000400000 */
[----:B------:R-:W-:-:S03]  /*4ee0*/  FMUL R130, R85, R130 ;  /* 0x0000008255827220 */ /* 0x000fc60000400000 */
[----:B------:R-:W2:Y:S01]  /*4ef0*/  MUFU.RCP R22, R22 ;  /* 0x0000001600167308 */ /* 0x000ea20000001000 */
[----:B----4-:R-:W-:Y:S01]  /*4f00*/  FMUL R129, R114, R129 ;  /* 0x0000008172817220 */ /* 0x010fe20000400000 */
[----:B------:R-:W-:-:S03]  /*4f10*/  FMUL R130, R79, R130 ;  /* 0x000000824f827220 */ /* 0x000fc60000400000 */
[----:B------:R-:W-:Y:S02]  /*4f20*/  FMUL R86, R86, R129 ;  /* 0x0000008156567220 */ /* 0x000fe40000400000 */
[----:B------:R-:W-:Y:S01]  /*4f30*/  F2FP.SATFINITE.E4M3.F32.PACK_AB_MERGE_C R8, R130, R84, RZ ;  /* 0x000000548208723e */ /* 0x000fe200048070ff */
[----:B------:R-:W4:Y:S01]  /*4f40*/  MUFU.RCP R6, R6 ;  /* 0x0000000600067308 */ /* 0x000f220000001000 */
[----:B---3--:R-:W-:Y:S01]  /*4f50*/  FMUL R128, R115, R128 ;  /* 0x0000008073807220 */ /* 0x008fe20000400000 */
[----:B------:R-:W-:-:S03]  /*4f60*/  FMUL R86, R79, R86 ;  /* 0x000000564f567220 */ /* 0x000fc60000400000 */
[----:B------:R-:W-:-:S03]  /*4f70*/  FMUL R128, R87, R128 ;  /* 0x0000008057807220 */ /* 0x000fc60000400000 */
[----:B------:R-:W3:Y:S01]  /*4f80*/  MUFU.RCP R16, R16 ;  /* 0x0000001000107308 */ /* 0x000ee20000001000 */
[----:B--2---:R-:W-:-:S04]  /*4f90*/  FMUL R22, R45, R22 ;  /* 0x000000162d167220 */ /* 0x004fc80000400000 */
[----:B------:R-:W-:-:S03]  /*4fa0*/  FMUL R22, R97, R22 ;  /* 0x0000001661167220 */ /* 0x000fc60000400000 */
[----:B------:R-:W2:Y:S01]  /*4fb0*/  MUFU.RCP R17, R17 ;  /* 0x0000001100117308 */ /* 0x000ea20000001000 */
[----:B----4-:R-:W-:Y:S01]  /*4fc0*/  FMUL R6, R33, R6 ;  /* 0x0000000621067220 */ /* 0x010fe20000400000 */
[C---:B------:R-:W-:Y:S01]  /*4fd0*/  FMUL R22, R79.reuse, R22 ;  /* 0x000000164f167220 */ /* 0x040fe20000400000 */
[----:B------:R-:W-:Y:S02]  /*4fe0*/  FMUL R33, R79, R106 ;  /* 0x0000006a4f217220 */ /* 0x000fe40000400000 */
[----:B------:R-:W-:-:S03]  /*4ff0*/  FMUL R6, R41, R6 ;  /* 0x0000000629067220 */ /* 0x000fc60000400000 */
[----:B------:R-:W4:Y:S01]  /*5000*/  MUFU.RCP R19, R19 ;  /* 0x0000001300137308 */ /* 0x000f220000001000 */
[----:B---3--:R-:W-:-:S04]  /*5010*/  FMUL R16, R51, R16 ;  /* 0x0000001033107220 */ /* 0x008fc80000400000 */
[----:B------:R-:W-:-:S03]  /*5020*/  FMUL R16, R103, R16 ;  /* 0x0000001067107220 */ /* 0x000fc60000400000 */
[----:B------:R-:W3:Y:S01]  /*5030*/  MUFU.RCP R124, R124 ;  /* 0x0000007c007c7308 */ /* 0x000ee20000001000 */
[----:B--2---:R-:W-:-:S04]  /*5040*/  FMUL R17, R50, R17 ;  /* 0x0000001132117220 */ /* 0x004fc80000400000 */
[----:B------:R-:W-:Y:S01]  /*5050*/  FMUL R102, R102, R17 ;  /* 0x0000001166667220 */ /* 0x000fe20000400000 */
[----:B------:R-:W-:Y:S01]  /*5060*/  FMNMX.NAN R17, |R98|, |R23|, !PT ;  /* 0x4000001762117209 */ /* 0x000fe20007820200 */
[----:B------:R-:W-:Y:S01]  /*5070*/  FMUL R23, R79, R6 ;  /* 0x000000064f177220 */ /* 0x000fe20000400000 */
[----:B------:R-:W2:Y:S01]  /*5080*/  MUFU.RCP R14, R14 ;  /* 0x0000000e000e7308 */ /* 0x000ea20000001000 */
[----:B----4-:R-:W-:Y:S01]  /*5090*/  FMUL R19, R48, R19 ;  /* 0x0000001330137220 */ /* 0x010fe20000400000 */
[C---:B------:R-:W-:Y:S02]  /*50a0*/  F2FP.SATFINITE.E4M3.F32.PACK_AB_MERGE_C R6, R22.reuse, R96, RZ ;  /* 0x000000601606723e */ /* 0x040fe400048070ff */
[----:B------:R-:W-:Y:S01]  /*50b0*/  FMNMX.NAN R26, |R22|, |R23|, !PT ;  /* 0x40000017161a7209 */ /* 0x000fe20007820200 */
[----:B------:R-:W-:Y:S01]  /*50c0*/  FMUL R100, R100, R19 ;  /* 0x0000001364647220 */ /* 0x000fe20000400000 */
[----:B------:R-:W-:Y:S01]  /*50d0*/  FMNMX.NAN R19, |R21|, |R10|, !PT ;  /* 0x4000000a15137209 */ /* 0x000fe20007820200 */
[----:B------:R-:W-:Y:S01]  /*50e0*/  FMUL R10, R79, R16 ;  /* 0x000000104f0a7220 */ /* 0x000fe20000400000 */
[----:B------:R-:W4:Y:S01]  /*50f0*/  MUFU.RCP R12, R12 ;  /* 0x0000000c000c7308 */ /* 0x000f220000001000 */
[----:B---3--:R-:W-:Y:S01]  /*5100*/  FMUL R124, R119, R124 ;  /* 0x0000007c777c7220 */ /* 0x008fe20000400000 */
[----:B------:R-:W-:Y:S01]  /*5110*/  FMUL R100, R79, R100 ;  /* 0x000000644f647220 */ /* 0x000fe20000400000 */
[----:B------:R-:W-:-:S02]  /*5120*/  F2FP.SATFINITE.E4M3.F32.PACK_AB_MERGE_C R21, R21, R92, RZ ;  /* 0x0000005c1515723e */ /* 0x000fc400048070ff */
[----:B------:R-:W-:Y:S01]  /*5130*/  FMUL R124, R91, R124 ;  /* 0x0000007c5b7c7220 */ /* 0x000fe20000400000 */
[----:B------:R-:W-:Y:S02]  /*5140*/  F2FP.SATFINITE.E4M3.F32.PACK_AB_MERGE_C R23, R23, R40, RZ ;  /* 0x000000281717723e */ /* 0x000fe400048070ff */
[----:B------:R-:W3:Y:S01]  /*5150*/  MUFU.RCP R126, R126 ;  /* 0x0000007e007e7308 */ /* 0x000ee20000001000 */
[----:B--2---:R-:W-:Y:S01]  /*5160*/  FMUL R14, R25, R14 ;  /* 0x0000000e190e7220 */ /* 0x004fe20000400000 */
[----:B------:R-:W-:Y:S01]  /*5170*/  FMUL R25, R79, R128 ;  /* 0x000000804f197220 */ /* 0x000fe20000400000 */
[----:B------:R-:W-:Y:S02]  /*5180*/  PRMT R11, R6, 0x5410, R11 ;  /* 0x00005410060b7816 */ /* 0x000fe4000000000b */
[----:B------:R-:W-:Y:S01]  /*5190*/  FMUL R14, R105, R14 ;  /* 0x0000000e690e7220 */ /* 0x000fe20000400000 */
[----:B------:R-:W-:Y:S02]  /*51a0*/  PRMT R6, R24, 0x5410, R7 ;  /* 0x0000541018067816 */ /* 0x000fe40000000007 */
[----:B------:R-:W2:Y:S01]  /*51b0*/  MUFU.RCP R125, R125 ;  /* 0x0000007d007d7308 */ /* 0x000ea20000001000 */
[----:B----4-:R-:W-:Y:S01]  /*51c0*/  FMUL R12, R27, R12 ;  /* 0x0000000c1b0c7220 */ /* 0x010fe20000400000 */
[----:B------:R-:W-:Y:S01]  /*51d0*/  F2FP.SATFINITE.E4M3.F32.PACK_AB_MERGE_C R27, R25, R86, RZ ;  /* 0x00000056191b723e */ /* 0x000fe200048070ff */
[----:B------:R-:W-:Y:S01]  /*51e0*/  FMUL R31, R79, R14 ;  /* 0x0000000e4f1f7220 */ /* 0x000fe20000400000 */
[----:B------:R-:W-:Y:S01]  /*51f0*/  FMNMX3.NAN R22, |R25|, |R10|, R5, !PT ;  /* 0x4000000a19167276 */ /* 0x000fe20007820205 */
[----:B------:R-:W-:Y:S01]  /*5200*/  FMUL R12, R107, R12 ;  /* 0x0000000c6b0c7220 */ /* 0x000fe20000400000 */
[----:B------:R-:W-:Y:S01]  /*5210*/  FMUL R5, R79, R124 ;  /* 0x0000007c4f057220 */ /* 0x000fe20000400000 */
[----:B------:R-:W-:Y:S01]  /*5220*/  PRMT R8, R8, 0x5410, R27 ;  /* 0x0000541008087816 */ /* 0x000fe2000000001b */
[----:B------:R-:W4:Y:S01]  /*5230*/  MUFU.RCP R127, R127 ;  /* 0x0000007f007f7308 */ /* 0x000f220000001000 */
[----:B---3--:R-:W-:Y:S01]  /*5240*/  FMUL R126, R117, R126 ;  /* 0x0000007e757e7220 */ /* 0x008fe20000400000 */
[C---:B------:R-:W-:Y:S01]  /*5250*/  FMUL R12, R79.reuse, R12 ;  /* 0x0000000c4f0c7220 */ /* 0x040fe20000400000 */
[----:B------:R-:W-:Y:S01]  /*5260*/  FMUL R27, R79, R102 ;  /* 0x000000664f1b7220 */ /* 0x000fe20000400000 */
[----:B------:R-:W-:Y:S01]  /*5270*/  PRMT R7, R23, 0x5410, R20 ;  /* 0x0000541017077816 */ /* 0x000fe20000000014 */
[----:B------:R-:W-:Y:S01]  /*5280*/  FMUL R126, R89, R126 ;  /* 0x0000007e597e7220 */ /* 0x000fe20000400000 */
[----:B------:R-:W-:-:S02]  /*5290*/  FMNMX.NAN R16, |R96|, |R40|, !PT ;  /* 0x4000002860107209 */ /* 0x000fc40007820200 */
[----:B------:R-:W3:Y:S01]  /*52a0*/  MUFU.RCP R18, R18 ;  /* 0x0000001200127308 */ /* 0x000ee20000001000 */
[----:B--2---:R-:W-:Y:S01]  /*52b0*/  FMUL R125, R118, R125 ;  /* 0x0000007d767d7220 */ /* 0x004fe20000400000 */
[----:B------:R-:W-:Y:S01]  /*52c0*/  FMUL R126, R79, R126 ;  /* 0x0000007e4f7e7220 */ /* 0x000fe20000400000 */
[----:B------:R-:W-:Y:S02]  /*52d0*/  FMNMX3.NAN R29, |R5|, |R12|, R9, !PT ;  /* 0x4000000c051d7276 */ /* 0x000fe40007820209 */
[----:B------:R-:W-:Y:S01]  /*52e0*/  FMUL R90, R90, R125 ;  /* 0x0000007d5a5a7220 */ /* 0x000fe20000400000 */
[----:B------:R-:W-:Y:S02]  /*52f0*/  F2FP.SATFINITE.E4M3.F32.PACK_AB_MERGE_C R14, R10, R27, RZ ;  /* 0x0000001b0a0e723e */ /* 0x000fe400048070ff */
[----:B------:R-:W-:Y:S01]  /*5300*/  FMNMX3.NAN R26, |R126|, |R31|, R26, !PT ;  /* 0x4000001f7e1a7276 */ /* 0x000fe2000782021a */
[----:B----4-:R-:W-:Y:S01]  /*5310*/  FMUL R127, R116, R127 ;  /* 0x0000007f747f7220 */ /* 0x010fe20000400000 */
[----:B------:R-:W-:Y:S01]  /*5320*/  FMUL R90, R79, R90 ;  /* 0x0000005a4f5a7220 */ /* 0x000fe20000400000 */
[----:B------:R-:W-:-:S02]  /*5330*/  PRMT R10, R21, 0x5410, R4 ;  /* 0x00005410150a7816 */ /* 0x000fc40000000004 */
[----:B------:R-:W-:Y:S01]  /*5340*/  FMUL R88, R88, R127 ;  /* 0x0000007f58587220 */ /* 0x000fe20000400000 */
[----:B------:R-:W-:Y:S02]  /*5350*/  FMNMX3.NAN R86, |R86|, |R27|, R13, !PT ;  /* 0x4000001b56567276 */ /* 0x000fe4000782020d */
[----:B------:R-:W-:Y:S01]  /*5360*/  F2FP.SATFINITE.E4M3.F32.PACK_AB_MERGE_C R9, R5, R90, RZ ;  /* 0x0000005a0509723e */ /* 0x000fe200048070ff */
[----:B---3--:R-:W-:Y:S01]  /*5370*/  FMUL R18, R49, R18 ;  /* 0x0000001231127220 */ /* 0x008fe20000400000 */
[----:B------:R-:W-:Y:S01]  /*5380*/  FMUL R25, R79, R88 ;  /* 0x000000584f197220 */ /* 0x000fe20000400000 */
[----:B------:R-:W-:Y:S02]  /*5390*/  F2FP.SATFINITE.E4M3.F32.PACK_AB_MERGE_C R5, R12, R33, RZ ;  /* 0x000000210c05723e */ /* 0x000fe400048070ff */
[----:B------:R-:W-:Y:S01]  /*53a0*/  FMUL R18, R101, R18 ;  /* 0x0000001265127220 */ /* 0x000fe20000400000 */
[----:B------:R-:W-:Y:S02]  /*53b0*/  F2FP.SATFINITE.E4M3.F32.PACK_AB_MERGE_C R12, R31, R104, RZ ;  /* 0x000000681f0c723e */ /* 0x000fe400048070ff */
[----:B------:R-:W-:Y:S01]  /*53c0*/  F2FP.SATFINITE.E4M3.F32.PACK_AB_MERGE_C R126, R126, R25, RZ ;  /* 0x000000197e7e723e */ /* 0x000fe200048070ff */
[----:B------:R-:W-:Y:S01]  /*53d0*/  FMUL R35, R79, R18 ;  /* 0x000000124f237220 */ /* 0x000fe20000400000 */
[----:B------:R-:W-:-:S02]  /*53e0*/  PRMT R5, R12, 0x5410, R5 ;  /* 0x000054100c057816 */ /* 0x000fc40000000005 */
[----:B------:R-:W-:Y:S02]  /*53f0*/  PRMT R9, R126, 0x5410, R9 ;  /* 0x000054107e097816 */ /* 0x000fe40000000009 */
[----:B------:R-:W-:Y:S02]  /*5400*/  F2FP.SATFINITE.E4M3.F32.PACK_AB_MERGE_C R37, R35, R100, RZ ;  /* 0x000000642325723e */ /* 0x000fe400048070ff */
[----:B------:R-:W-:Y:S01]  /*5410*/  FMNMX3.NAN R17, |R90|, |R33|, R17, !PT ;  /* 0x400000215a117276 */ /* 0x000fe20007820211 */
[----:B------:R2:W-:Y:S01]  /*5420*/  STS.128 [R74], R8 ;  /* 0x000000084a007388 */ /* 0x0005e20000000c00 */
[----:B------:R-:W-:Y:S02]  /*5430*/  PRMT R4, R37, 0x5410, R14 ;  /* 0x0000541025047816 */ /* 0x000fe4000000000e */
[----:B------:R-:W-:Y:S02]  /*5440*/  FMNMX3.NAN R19, |R130|, |R35|, R19, !PT ;  /* 0x4000002382137276 */ /* 0x000fe40007820213 */
[----:B------:R-:W-:Y:S01]  /*5450*/  FMNMX3.NAN R16, |R25|, |R104|, R16, !PT ;  /* 0x4000006819107276 */ /* 0x000fe20007820210 */
[----:B------:R2:W-:Y:S01]  /*5460*/  STS.128 [R75], R4 ;  /* 0x000000044b007388 */ /* 0x0005e20000000c00 */
[----:B------:R-:W-:-:S02]  /*5470*/  FMNMX3.NAN R15, |R84|, |R100|, R15, !PT ;  /* 0x40000064540f7276 */ /* 0x000fc4000782020f */
[----:B------:R-:W-:Y:S01]  /*5480*/  FMNMX.NAN R22, R29, R22, !PT ;  /* 0x000000161d167209 */ /* 0x000fe20007820000 */
[----:B------:R3:W-:Y:S06]  /*5490*/  MEMBAR.ALL.CTA ;  /* 0x0000000000007992 */ /* 0x0007ec0000008000 */
[----:B---3--:R-:W3:Y:S01]  /*54a0*/  FENCE.VIEW.ASYNC.S ;  /* 0x00000000000073c6 */ /* 0x008ee20000000000 */
[----:B------:R-:W-:Y:S02]  /*54b0*/  FMNMX.NAN R17, R17, R86, !PT ;  /* 0x0000005611117209 */ /* 0x000fe40007820000 */
[----:B------:R-:W-:-:S02]  /*54c0*/  FMNMX3.NAN R19, R19, R26, R22, !PT ;  /* 0x0000001a13137276 */ /* 0x000fc40007820016 */
[----:B------:R-:W-:-:S04]  /*54d0*/  FMNMX3.NAN R16, R15, R16, R17, !PT ;  /* 0x000000100f107276 */ /* 0x000fc80007820011 */
[----:B------:R-:W-:-:S04]  /*54e0*/  FMNMX3.NAN R16, R16, R19, RZ, !PT ;  /* 0x0000001310107276 */ /* 0x000fc800078200ff */
[----:B------:R-:W-:Y:S01]  /*54f0*/  FMNMX R81, R16, R81, !PT ;  /* 0x0000005110517209 */ /* 0x000fe20007800000 */
[----:B---3--:R-:W-:Y:S06]  /*5500*/  BAR.SYNC.DEFER_BLOCKING 0x2, 0x80 ;  /* 0x0082000000007b1d */ /* 0x008fec0000010000 */
[----:B------:R-:W-:Y:S05]  /*5510*/  @P2 BRA `(.L_x_71) ;  /* 0x0000000000442947 */ /* 0x000fea0003800000 */
[----:B------:R-:W-:Y:S01]  /*5520*/  IMAD R82, R53, 0x4, R82 ;  /* 0x0000000435527824 */ /* 0x000fe200078e0252 */
[----:B------:R-:W-:Y:S01]  /*5530*/  UIADD3 UR10, UP0, UPT, UR8, 0x2c0, URZ ;  /* 0x000002c0080a7890 */ /* 0x000fe2000ff1e0ff */
[----:B------:R-:W-:Y:S02]  /*5540*/  PLOP3.LUT P0, PT, PT, PT, PT, 0x80, 0x8 ;  /* 0x000000000008781c */ /* 0x000fe40003f0f070 */
[----:B--2---:R-:W-:Y:S01]  /*5550*/  IADD3 R4, PT, PT, R3, 0x4400, RZ ;  /* 0x0000440003047810 */ /* 0x004fe20007ffe0ff */
[----:B------:R-:W-:Y:S01]  /*5560*/  IMAD.SHL.U32 R82, R82, 0x10, RZ ;  /* 0x0000001052527824 */ /* 0x000fe200078e00ff */
[----:B------:R-:W-:-:S12]  /*5570*/  UIADD3.X UR11, UPT, UPT, URZ, UR9, URZ, UP0, !UPT ;  /* 0x00000009ff0b7290 */ /* 0x000fd800087fe4ff */
.L_x_72:
        /* <DEDUP_REMOVED lines=10> */
[----:B------:R0:W-:Y:S02]  /*5620*/  UTMACMDFLUSH ;  /* 0x00000000000079b7 */ /* 0x0001e40000000000 */
.L_x_71:
[----:B------:R-:W-:Y:S01]  /*5630*/  BAR.SYNC.DEFER_BLOCKING 0x2, 0x80 ;  /* 0x0082000000007b1d */ /* 0x000fe20000010000 */
[----:B------:R-:W-:Y:S01]  /*5640*/  HFMA2 R82, -RZ, RZ, 0, 1.1920928955078125e-07 ;  /* 0x00000002ff527431 */ /* 0x000fe200000001ff */
[----:B------:R-:W-:-:S04]  /*5650*/  PLOP3.LUT P0, PT, PT, PT, PT, 0x8, 0x80 ;  /* 0x000000000080781c */ /* 0x000fc80003f0e170 */
[----:B------:R-:W-:Y:S09]  /*5660*/  @P3 BRA `(.L_x_73) ;  /* 0xffffffe400343947 */ /* 0x000ff2000383ffff */
[----:B------:R-:W-:Y:S02]  /*5670*/  ELECT P0, URZ, PT ;  /* 0x0000000000ff782f */ /* 0x000fe40003800000 */
[----:B--2---:R-:W-:Y:S01]  /*5680*/  LEA R5, R64, R3, 0x3 ;  /* 0x0000000340057211 */ /* 0x004fe200078e18ff */
[----:B------:R-:W-:Y:S01]  /*5690*/  BSSY B0, `(.L_x_74) ;  /* 0x0000009000007945 */ /* 0x000fe20003800000 */
[----:B------:R-:W-:-:S09]  /*56a0*/  SHF.L.U32 R6, R63, 0x1f, RZ ;  /* 0x0000001f3f067819 */ /* 0x000fd200000006ff */
[----:B------:R-:W-:Y:S02]  /*56b0*/  @P0 VIADD R7, R55, 0x80 ;  /* 0x0000008037070836 */ /* 0x000fe40000000000 */
[----:B------:R-:W-:Y:S02]  /*56c0*/  @P0 IMAD.MOV.U32 R4, RZ, RZ, 0x1 ;  /* 0x00000001ff040424 */ /* 0x000fe400078e00ff */
[----:B------:R-:W-:Y:S01]  /*56d0*/  IMAD R55, R64, 0x10, R3 ;  /* 0x0000001040377824 */ /* 0x000fe200078e0203 */
[----:B------:R-:W-:-:S04]  /*56e0*/  @P0 PRMT R7, R58, 0x654, R7 ;  /* 0x000006543a070816 */ /* 0x000fc80000000007 */
[----:B------:R2:W-:Y:S01]  /*56f0*/  @P0 SYNCS.ARRIVE.TRANS64.RED.ART0 RZ, [R7+URZ], R4 ;  /* 0x0000000407ff09a7 */ /* 0x0005e200085004ff */
[----:B------:R-:W3:Y:S02]  /*5700*/  SYNCS.PHASECHK.TRANS64.TRYWAIT P0, [R5+URZ+0x90], R6 ;  /* 0x00009006050075a7 */ /* 0x000ee400080011ff */
[----:B--23--:R-:W-:Y:S05]  /*5710*/  @!P0 BRA `(.L_x_75) ;  /* 0x0000000c00588947 */ /* 0x00cfea0003800000 */
.L_x_111:
[----:B------:R-:W-:Y:S05]  /*5720*/  BSYNC B0 ;  /* 0x0000000000007941 */ /* 0x000fea0003800000 */
.L_x_74:
[----:B------:R-:W3:Y:S01]  /*5730*/  LDS.128 R52, [R55+0x36410] ;  /* 0x0364100037347984 */ /* 0x000ee20000000c00 */
[----:B------:R-:W-:Y:S01]  /*5740*/  CREDUX.MAXABS.F32.NAN UR4, R81 ;  /* 0x00000000510472cc */ /* 0x000fe20000006400 */
[----:B------:R-:W-:Y:S01]  /*5750*/  BSSY.RECONVERGENT B0, `(.L_x_76) ;  /* 0x0000016000007945 */ /* 0x000fe20003800200 */
[----:B------:R-:W-:Y:S01]  /*5760*/  ISETP.NE.AND P0, PT, R59, RZ, PT ;  /* 0x000000ff3b00720c */ /* 0x000fe20003f05270 */
[----:B------:R4:W-:Y:S06]  /*5770*/  MEMBAR.ALL.CTA ;  /* 0x0000000000007992 */ /* 0x0009ec0000008000 */
[----:B----4-:R-:W4:Y:S01]  /*5780*/  FENCE.VIEW.ASYNC.S ;  /* 0x00000000000073c6 */ /* 0x010f220000000000 */
[----:B------:R-:W-:-:S02]  /*5790*/  VIADD R62, R62, 0x1 ;  /* 0x000000013e3e7836 */ /* 0x000fc40000000000 */
[----:B------:R-:W-:Y:S02]  /*57a0*/  VIADD R64, R64, 0x1 ;  /* 0x0000000140407836 */ /* 0x000fe40000000000 */
[----:B--2---:R-:W-:Y:S01]  /*57b0*/  IMAD.U32 R7, RZ, RZ, UR4 ;  /* 0x00000004ff077e24 */ /* 0x004fe2000f8e00ff */
[----:B----4-:R2:W-:Y:S04]  /*57c0*/  SYNCS.ARRIVE.TRANS64.ART0 RZ, [R5+URZ+0xa0], R0 ;  /* 0x0000a00005ff79a7 */ /* 0x0105e800085000ff */
[----:B------:R2:W-:Y:S01]  /*57d0*/  @!P0 STS [R76+0x36400], R7 ;  /* 0x036400074c008388 */ /* 0x0005e20000000800 */
[----:B------:R-:W-:Y:S01]  /*57e0*/  BAR.SYNC.DEFER_BLOCKING 0x2, 0x80 ;  /* 0x0082000000007b1d */ /* 0x000fe20000010000 */
[----:B------:R-:W-:-:S13]  /*57f0*/  LOP3.LUT P0, RZ, R78, R59, RZ, 0xfc, !PT ;  /* 0x0000003b4eff7212 */ /* 0x000fda000780fcff */
[----:B------:R-:W-:Y:S05]  /*5800*/  @P0 BRA `(.L_x_77) ;  /* 0x0000000000280947 */ /* 0x000fea0003800000 */
[----:B------:R-:W-:Y:S01]  /*5810*/  IMAD.U32 R2, RZ, RZ, UR7 ;  /* 0x00000007ff027e24 */ /* 0x000fe2000f8e00ff */
[----:B-1----:R-:W-:Y:S01]  /*5820*/  MOV R3, 0x400 ;  /* 0x0000040000037802 */ /* 0x002fe20000000f00 */
[----:B------:R-:W1:Y:S03]  /*5830*/  LDCU.64 UR4, c[0x0][0x740] ;  /* 0x0000e800ff0477ac */ /* 0x000e660008000a00 */
[----:B------:R-:W-:-:S05]  /*5840*/  LEA R3, R2, R3, 0x18 ;  /* 0x0000000302037211 */ /* 0x000fca00078ec0ff */
[----:B--2---:R-:W2:Y:S01]  /*5850*/  LDS.128 R4, [R3+0x36400] ;  /* 0x0364000003047984 */ /* 0x004ea20000000c00 */
[----:B-1----:R-:W-:-:S04]  /*5860*/  LEA R8, P0, R57, UR4, 0x2 ;  /* 0x0000000439087c11 */ /* 0x002fc8000f8010ff */
[----:B------:R-:W-:Y:S02]  /*5870*/  LEA.HI.X R9, R57, UR5, R56, 0x2, P0 ;  /* 0x0000000539097c11 */ /* 0x000fe400080f1438 */
[----:B--2---:R-:W-:-:S04]  /*5880*/  FMNMX3 R4, R4, RZ, R5, !PT ;  /* 0x000000ff04047276 */ /* 0x004fc80007800005 */
[----:B------:R-:W-:-:S05]  /*5890*/  FMNMX3 R7, R4, R6, R7, !PT ;  /* 0x0000000604077276 */ /* 0x000fca0007800007 */
[----:B------:R4:W-:Y:S02]  /*58a0*/  REDG.E.MAX.S32.STRONG.GPU desc[UR30][R8.64], R7 ;  /* 0x000000070800798e */ /* 0x0009e4000d12e31e */
.L_x_77:
[----:B------:R-:W-:Y:S05]  /*58b0*/  BSYNC.RECONVERGENT B0 ;  /* 0x0000000000007941 */ /* 0x000fea0003800200 */
.L_x_76:
[----:B---3--:R-:W-:Y:S02]  /*58c0*/  ISETP.NE.AND P0, PT, R55, 0x1, PT ;  /* 0x000000013700780c */ /* 0x008fe40003f05270 */
[----:B------:R-:W-:Y:S02]  /*58d0*/  ISETP.NE.AND P1, PT, R64, 0x2, PT ;  /* 0x000000024000780c */ /* 0x000fe40003f25270 */
[----:B------:R-:W-:Y:S02]  /*58e0*/  ISETP.NE.AND P2, PT, R62, 0x2, PT ;  /* 0x000000023e00780c */ /* 0x000fe40003f45270 */
[----:B------:R-:W-:Y:S02]  /*58f0*/  SEL R6, RZ, 0x1, P1 ;  /* 0x00000001ff067807 */ /* 0x000fe40000800000 */
[----:B------:R-:W-:Y:S02]  /*5900*/  SEL R4, RZ, 0x1, P2 ;  /* 0x00000001ff047807 */ /* 0x000fe40001000000 */
[----:B------:R-:W-:-:S02]  /*5910*/  LOP3.LUT R63, R63, R6, RZ, 0x3c, !PT ;  /* 0x000000063f3f7212 */ /* 0x000fc400078e3cff */
[----:B------:R-:W-:Y:S02]  /*5920*/  LOP3.LUT R61, R61, R4, RZ, 0x3c, !PT ;  /* 0x000000043d3d7212 */ /* 0x000fe400078e3cff */
[----:B------:R-:W-:Y:S02]  /*5930*/  SEL R64, R64, RZ, P1 ;  /* 0x000000ff40407207 */ /* 0x000fe40000800000 */
[----:B------:R-:W-:Y:S01]  /*5940*/  SEL R62, R62, RZ, P2 ;  /* 0x000000ff3e3e7207 */ /* 0x000fe20001000000 */
[----:B------:R-:W-:Y:S06]  /*5950*/  @!P0 BRA `(.L_x_78) ;  /* 0xffffffe0000c8947 */ /* 0x000fec000383ffff */
.L_x_66:
[----:B------:R-:W-:-:S13]  /*5960*/  ISETP.NE.AND P0, PT, R78, RZ, PT ;  /* 0x000000ff4e00720c */ /* 0x000fda0003f05270 */
[----:B------:R-:W-:Y:S05]  /*5970*/  @P0 BRA `(.L_x_79) ;  /* 0x0000000000200947 */ /* 0x000fea0003800000 */
[----:B------:R-:W3:Y:S01]  /*5980*/  S2UR UR4, SR_CgaCtaId ;  /* 0x00000000000479c3 */ /* 0x000ee20000008800 */
[----:B------:R-:W-:Y:S01]  /*5990*/  ELECT P1, URZ, PT ;  /* 0x0000000000ff782f */ /* 0x000fe20003820000 */
[----:B------:R-:W-:-:S06]  /*59a0*/  IMAD.MOV.U32 R4, RZ, RZ, 0x1 ;  /* 0x00000001ff047424 */ /* 0x000fcc00078e00ff */
[----:B------:R-:W-:Y:S06]  /*59b0*/  UVIRTCOUNT.DEALLOC.SMPOOL 0x80 ;  /* 0x000000800000784c */ /* 0x000fec0000000000 */
[----:B--2---:R-:W-:Y:S01]  /*59c0*/  @P1 MOV R5, 0x40 ;  /* 0x0000004000051802 */ /* 0x004fe20000000f00 */
[----:B---3--:R-:W-:-:S05]  /*59d0*/  @P1 IMAD.U32 R2, RZ, RZ, UR4 ;  /* 0x00000004ff021e24 */ /* 0x008fca000f8e00ff */
[----:B------:R-:W-:-:S05]  /*59e0*/  @P1 LEA R5, R2, R5, 0x18 ;  /* 0x0000000502051211 */ /* 0x000fca00078ec0ff */
[----:B------:R3:W-:Y:S02]  /*59f0*/  @P1 STS.U8 [R5], R4 ;  /* 0x0000000405001388 */ /* 0x0007e40000000000 */
.L_x_79:
[----:B------:R-:W-:Y:S06]  /*5a00*/  BAR.SYNC.DEFER_BLOCKING 0x2, 0x80 ;  /* 0x0082000000007b1d */ /* 0x000fec0000010000 */
[----:B------:R-:W-:Y:S05]  /*5a10*/  @P0 BRA `(.L_x_80) ;  /* 0x0000000000d80947 */ /* 0x000fea0003800000 */
[----:B--23--:R-:W-:Y:S01]  /*5a20*/  VIADD R5, R3, 0xb0 ;  /* 0x000000b003057836 */ /* 0x00cfe20000000000 */
[----:B------:R-:W-:Y:S01]  /*5a30*/  LOP3.LUT R2, R2, 0x1, RZ, 0x3c, !PT ;  /* 0x0000000102027812 */ /* 0x000fe200078e3cff */
[----:B------:R-:W-:Y:S03]  /*5a40*/  BSSY B0, `(.L_x_81) ;  /* 0x0000005000007945 */ /* 0x000fe60003800000 */
[----:B------:R-:W-:-:S04]  /*5a50*/  PRMT R5, R2, 0x654, R5 ;  /* 0x0000065402057816 */ /* 0x000fc80000000005 */
[----:B------:R2:W-:Y:S01]  /*5a60*/  SYNCS.ARRIVE.TRANS64.RED.ART0 RZ, [R5+URZ], R0 ;  /* 0x0000000005ff79a7 */ /* 0x0005e200085004ff */
[----:B------:R-:W3:Y:S02]  /*5a70*/  SYNCS.PHASECHK.TRANS64.TRYWAIT P0, [R3+URZ+0xb0], RZ ;  /* 0x0000b0ff030075a7 */ /* 0x000ee400080011ff */
[----:B--23--:R-:W-:Y:S05]  /*5a80*/  @!P0 BRA `(.L_x_82) ;  /* 0x0000000800948947 */ /* 0x00cfea0003800000 */
.L_x_112:
[----:B------:R-:W-:Y:S05]  /*5a90*/  BSYNC B0 ;  /* 0x0000000000007941 */ /* 0x000fea0003800000 */
.L_x_81:
[----:B------:R-:W3:Y:S01]  /*5aa0*/  S2UR UR5, SR_CgaCtaId ;  /* 0x00000000000579c3 */ /* 0x000ee20000008800 */
[----:B------:R-:W-:Y:S01]  /*5ab0*/  NOP ;  /* 0x0000000000007918 */ /* 0x000fe20000000000 */
[----:B------:R-:W-:Y:S01]  /*5ac0*/  UMOV UR4, 0x50 ;  /* 0x0000005000047882 */ /* 0x000fe20000000000 */
[----:B----4-:R-:W-:Y:S01]  /*5ad0*/  LOP3.LUT R7, R77, 0xffff, RZ, 0xc0, !PT ;  /* 0x0000ffff4d077812 */ /* 0x010fe200078ec0ff */
[----:B------:R-:W-:-:S03]  /*5ae0*/  IMAD.MOV.U32 R4, RZ, RZ, 0xffff ;  /* 0x0000ffffff047424 */ /* 0x000fc600078e00ff */
[----:B------:R-:W-:-:S05]  /*5af0*/  SHF.R.U32.HI R7, RZ, 0x5, R7 ;  /* 0x00000005ff077819 */ /* 0x000fca0000011607 */
[----:B------:R-:W-:Y:S01]  /*5b00*/  VIADD R5, R7, 0x10 ;  /* 0x0000001007057836 */ /* 0x000fe20000000000 */
[----:B------:R-:W-:-:S04]  /*5b10*/  SHF.L.U32 R7, R4, R7, RZ ;  /* 0x0000000704077219 */ /* 0x000fc800000006ff */
[----:B------:R-:W-:Y:S01]  /*5b20*/  SHF.L.U32 R0, R0, R5, RZ ;  /* 0x0000000500007219 */ /* 0x000fe200000006ff */
[----:B---3--:R-:W-:-:S03]  /*5b30*/  ULEA UR5, UR5, UR4, 0x18 ;  /* 0x0000000405057291 */ /* 0x008fc6000f8ec0ff */
[----:B------:R-:W-:-:S04]  /*5b40*/  LOP3.LUT R7, R0, R7, RZ, 0xfc, !PT ;  /* 0x0000000700077212 */ /* 0x000fc800078efcff */
[C---:B------:R-:W-:Y:S02]  /*5b50*/  LOP3.LUT R5, R7.reuse, 0xffff, RZ, 0xc0, !PT ;  /* 0x0000ffff07057812 */ /* 0x040fe400078ec0ff */
[----:B------:R-:W3:Y:S02]  /*5b60*/  LDS R2, [UR5] ;  /* 0x00000005ff027984 */ /* 0x000ee40008000800 */
[----:B---3--:R-:W-:-:S04]  /*5b70*/  LOP3.LUT R0, R7, 0xffff, R2, 0x80, !PT ;  /* 0x0000ffff07007812 */ /* 0x008fc800078e8002 */
[----:B------:R-:W-:-:S13]  /*5b80*/  ISETP.NE.AND P0, PT, R0, R5, PT ;  /* 0x000000050000720c */ /* 0x000fda0003f05270 */
[----:B------:R-:W-:Y:S05]  /*5b90*/  @P0 BRA `(.L_x_83) ;  /* 0x00000000006c0947 */ /* 0x000fea0003800000 */
[----:B------:R-:W-:Y:S02]  /*5ba0*/  SHF.R.U32.HI R0, RZ, 0x10, R2 ;  /* 0x00000010ff007819 */ /* 0x000fe40000011602 */
[----:B------:R-:W-:-:S04]  /*5bb0*/  SHF.R.U32.HI R5, RZ, 0x10, R7 ;  /* 0x00000010ff057819 */ /* 0x000fc80000011607 */
[----:B------:R-:W-:-:S04]  /*5bc0*/  LOP3.LUT R0, R0, R5, RZ, 0xc0, !PT ;  /* 0x0000000500007212 */ /* 0x000fc800078ec0ff */
[----:B------:R-:W-:-:S13]  /*5bd0*/  ISETP.NE.AND P0, PT, R0, R5, PT ;  /* 0x000000050000720c */ /* 0x000fda0003f05270 */
[----:B------:R-:W-:Y:S05]  /*5be0*/  @P0 BRA `(.L_x_84) ;  /* 0x00000000004c0947 */ /* 0x000fea0003800000 */
[----:B------:R-:W-:Y:S02]  /*5bf0*/  R2UR UR4, R7 ;  /* 0x00000000070472ca */ /* 0x000fe400000e0000 */
[----:B------:R-:W-:Y:S02]  /*5c00*/  ELECT P0, URZ, PT ;  /* 0x0000000000ff782f */ /* 0x000fe40003800000 */
[----:B------:R-:W-:-:S09]  /*5c10*/  PLOP3.LUT P1, PT, PT, PT, PT, 0x8, 0x80 ;  /* 0x000000000080781c */ /* 0x000fd20003f2e170 */
[----:B------:R-:W-:Y:S02]  /*5c20*/  ULOP3.LUT UR4, URZ, UR4, URZ, 0x33, !UPT ;  /* 0x00000004ff047292 */ /* 0x000fe4000f8e33ff */
[----:B------:R-:W-:-:S10]  /*5c30*/  VOTEU.ANY UP0, P0 ;  /* 0x0000000000ff7886 */ /* 0x000fd40000000100 */
.L_x_85:
[----:B------:R-:W-:Y:S01]  /*5c40*/  @P0 ELECT P1, URZ, PT ;  /* 0x0000000000ff082f */ /* 0x000fe20003820000 */
[----:B------:R3:W-:-:S12]  /*5c50*/  @UP0 UTCATOMSWS.AND URZ, UR4 ;  /* 0x0000000400ff09e3 */ /* 0x0007d80008000000 */
[----:B------:R-:W-:Y:S02]  /*5c60*/  @P1 PLOP3.LUT P0, PT, P1, PT, PT, 0x8, 0x80 ;  /* 0x000000000080181c */ /* 0x000fe40000f0e170 */
[----:B------:R-:W-:-:S11]  /*5c70*/  PLOP3.LUT P1, PT, PT, PT, PT, 0x8, 0x80 ;  /* 0x000000000080781c */ /* 0x000fd60003f2e170 */
[----:B---3--:R-:W-:Y:S05]  /*5c80*/  @P0 BRA.U.ANY `(.L_x_85) ;  /* 0xfffffffd00ec0947 */ /* 0x008fea000393ffff */
[----:B------:R-:W3:Y:S01]  /*5c90*/  S2R R2, SR_LANEID ;  /* 0x0000000000027919 */ /* 0x000ee20000000000 */
[----:B------:R-:W-:Y:S01]  /*5ca0*/  IMAD.U32 R0, RZ, RZ, UR4 ;  /* 0x00000004ff007e24 */ /* 0x000fe2000f8e00ff */
[----:B------:R-:W-:Y:S02]  /*5cb0*/  VOTEU.ANY UR6, UPT, PT ;  /* 0x0000000000067886 */ /* 0x000fe400038e0100 */
[----:B------:R-:W-:Y:S01]  /*5cc0*/  UFLO.U32 UR6, UR6 ;  /* 0x00000006000672bd */ /* 0x000fe200080e0000 */
[----:B------:R-:W4:Y:S05]  /*5cd0*/  REDUX UR4, R0 ;  /* 0x00000000000473c4 */ /* 0x000f2a0000000000 */
[----:B---3--:R-:W-:-:S02]  /*5ce0*/  ISETP.EQ.U32.AND P0, PT, R2, UR6, PT ;  /* 0x0000000602007c0c */ /* 0x008fc4000bf02070 */
[----:B----4-:R-:W-:-:S11]  /*5cf0*/  MOV R2, UR4 ;  /* 0x0000000400027c02 */ /* 0x010fd60008000f00 */
[----:B------:R3:W-:Y:S01]  /*5d00*/  @P0 ATOMS.AND RZ, [UR5], R2 ;  /* 0x00000002ffff098c */ /* 0x0007e2000a800005 */
[----:B------:R-:W-:Y:S05]  /*5d10*/  BRA `(.L_x_86) ;  /* 0x0000000000147947 */ /* 0x000fea0003800000 */
.L_x_84:
[----:B------:R-:W-:Y:S02]  /*5d20*/  MOV R4, 0x5d40 ;  /* 0x00005d4000047802 */ /* 0x000fe40000000f00 */
[----:B-12---:R-:W-:Y:S05]  /*5d30*/  CALL.REL.NOINC `($__internal_0_$__cuda_sm10x_tcgen05_guardrail_trap_col_being_dealloced_not_returned_by_alloc) ;  /* 0x0000000400fc7944 */ /* 0x006fea0003c00000 */
[----:B------:R-:W-:Y:S05]  /*5d40*/  BRA `(.L_x_86) ;  /* 0x0000000000087947 */ /* 0x000fea0003800000 */
.L_x_83:
[----:B------:R-:W-:Y:S02]  /*5d50*/  MOV R4, 0x5d70 ;  /* 0x00005d7000047802 */ /* 0x000fe40000000f00 */
[----:B-12---:R-:W-:Y:S05]  /*5d60*/  CALL.REL.NOINC `($__internal_2_$__cuda_sm10x_tcgen05_guardrail_trap_unallocated_columns_being_dealloced) ;  /* 0x0000000800087944 */ /* 0x006fea0003c00000 */
.L_x_86:
[----:B------:R-:W-:Y:S01]  /*5d70*/  NOP ;  /* 0x0000000000007918 */ /* 0x000fe20000000000 */
.L_x_80:
[----:B------:R-:W-:Y:S01]  /*5d80*/  ISETP.NE.AND P0, PT, R78, RZ, PT ;  /* 0x000000ff4e00720c */ /* 0x000fe20003f05270 */
[----:B------:R-:W-:-:S04]  /*5d90*/  DEPBAR.LE SB0, 0x0 ;  /* 0x000080000000791a */ /* 0x000fc80000000000 */
[----:B------:R-:W-:-:S08]  /*5da0*/  DEPBAR.LE SB0, 0x0 ;  /* 0x000080000000791a */ /* 0x000fd00000000000 */
[----:B------:R-:W-:Y:S05]  /*5db0*/  @P0 BRA `(.L_x_52) ;  /* 0x0000000000200947 */ /* 0x000fea0003800000 */
[----:B------:R-:W-:Y:S01]  /*5dc0*/  ELECT P0, URZ, PT ;  /* 0x0000000000ff782f */ /* 0x000fe20003800000 */
[----:B--2---:R-:W-:-:S12]  /*5dd0*/  IMAD.MOV.U32 R0, RZ, RZ, 0x20 ;  /* 0x00000020ff007424 */ /* 0x004fd800078e00ff */
[----:B---3--:R-:W-:-:S04]  /*5de0*/  @P0 IADD3 R4, PT, PT, -R0, 0x100000, RZ ;  /* 0x0010000000040810 */ /* 0x008fc80007ffe1ff */
[C---:B------:R-:W-:Y:S02]  /*5df0*/  @P0 SHF.L.U32 R5, R4.reuse, 0xb, RZ ;  /* 0x0000000b04050819 */ /* 0x040fe400000006ff */
[----:B------:R-:W-:-:S05]  /*5e00*/  @P0 SHF.L.U32 R4, R4, 0x1, RZ ;  /* 0x0000000104040819 */ /* 0x000fca00000006ff */
[----:B------:R2:W-:Y:S04]  /*5e10*/  @P0 STS.64 [R3+URZ+0xb0], R4 ;  /* 0x0000b00403000988 */ /* 0x0005e80008000aff */
[----:B------:R-:W3:Y:S02]  /*5e20*/  FENCE.VIEW.ASYNC.S ;  /* 0x00000000000073c6 */ /* 0x000ee40000000000 */
[----:B---3--:R-:W3:Y:S02]  /*5e30*/  SYNCS.CCTL.IVALL ;  /* 0x00000000000079b1 */ /* 0x008ee40000000000 */
.L_x_52:
[----:B---3--:R-:W-:Y:S01]  /*5e40*/  NOP ;  /* 0x0000000000007918 */ /* 0x008fe20000000000 */
[----:B-12---:R-:W-:Y:S05]  /*5e50*/  EXIT ;  /* 0x000000000000794d */ /* 0x006fea0003800000 */
.L_x_22:
[----:B------:R-:W-:-:S07]  /*5e60*/  MOV R20, R21 ;  /* 0x0000001500147202 */ /* 0x000fce0000000f00 */
.L_x_87:
[----:B----4-:R4:W3:Y:S02]  /*5e70*/  SYNCS.PHASECHK.TRANS64.TRYWAIT P0, [R14+URZ+0xa0], R21 ;  /* 0x0000a0150e0075a7 */ /* 0x0108e400080011ff */
[----:B---3--:R-:W-:Y:S05]  /*5e80*/  @!P0 NANOSLEEP.SYNCS 0x989680 ;  /* 0x009896800000895d */ /* 0x008fea0003900000 */
[----:B------:R-:W3:Y:S02]  /*5e90*/  @!P0 SYNCS.PHASECHK.TRANS64 P0, [R14+URZ+0xa0], R21 ;  /* 0x0000a0150e0085a7 */ /* 0x000ee400080010ff */
[----:B---3--:R-:W-:Y:S05]  /*5ea0*/  @!P0 BRA `(.L_x_87) ;  /* 0xfffffffc00f08947 */ /* 0x008fea000383ffff */
[----:B------:R-:W-:Y:S05]  /*5eb0*/  BRA `(.L_x_88) ;  /* 0xffffffb000487947 */ /* 0x000fea000383ffff */
.L_x_24:
[----:B------:R-:W-:-:S07]  /*5ec0*/  MOV R7, R6 ;  /* 0x0000000600077202 */ /* 0x000fce0000000f00 */
.L_x_89:
[----:B--2---:R2:W3:Y:S02]  /*5ed0*/  SYNCS.PHASECHK.TRANS64.TRYWAIT P0, [R2+URZ+0xa0], R7 ;  /* 0x0000a007020075a7 */ /* 0x0044e400080011ff */
[----:B---3--:R-:W-:Y:S05]  /*5ee0*/  @!P0 NANOSLEEP.SYNCS 0x989680 ;  /* 0x009896800000895d */ /* 0x008fea0003900000 */
[----:B------:R-:W3:Y:S02]  /*5ef0*/  @!P0 SYNCS.PHASECHK.TRANS64 P0, [R2+URZ+0xa0], R7 ;  /* 0x0000a007020085a7 */ /* 0x000ee400080010ff */
[----:B---3--:R-:W-:Y:S05]  /*5f00*/  @!P0 BRA `(.L_x_89) ;  /* 0xfffffffc00f08947 */ /* 0x008fea000383ffff */
[----:B------:R-:W-:Y:S05]  /*5f10*/  BRA `(.L_x_90) ;  /* 0xffffffb000f47947 */ /* 0x000fea000383ffff */
.L_x_25:
[----:B------:R-:W-:-:S07]  /*5f20*/  MOV R9, R8 ;  /* 0x0000000800097202 */ /* 0x000fce0000000f00 */
.L_x_91:
[----:B--2---:R2:W3:Y:S02]  /*5f30*/  SYNCS.PHASECHK.TRANS64.TRYWAIT P0, [R3+URZ+0xa0], R9 ;  /* 0x0000a009030075a7 */ /* 0x0044e400080011ff */
[----:B---3--:R-:W-:Y:S05]  /*5f40*/  @!P0 NANOSLEEP.SYNCS 0x989680 ;  /* 0x009896800000895d */ /* 0x008fea0003900000 */
[----:B------:R-:W3:Y:S02]  /*5f50*/  @!P0 SYNCS.PHASECHK.TRANS64 P0, [R3+URZ+0xa0], R9 ;  /* 0x0000a009030085a7 */ /* 0x000ee400080010ff */
[----:B---3--:R-:W-:Y:S05]  /*5f60*/  @!P0 BRA `(.L_x_91) ;  /* 0xfffffffc00f08947 */ /* 0x008fea000383ffff */
[----:B------:R-:W-:Y:S05]  /*5f70*/  BRA `(.L_x_17) ;  /* 0xffffffb400287947 */ /* 0x000fea000383ffff */
.L_x_27:
[----:B------:R-:W-:-:S07]  /*5f80*/  MOV R0, UR34 ;  /* 0x0000002200007c02 */ /* 0x000fce0008000f00 */
.L_x_92:
[----:B---3--:R3:W4:Y:S02]  /*5f90*/  SYNCS.PHASECHK.TRANS64.TRYWAIT P0, [R0+URZ+0x90], RZ ;  /* 0x000090ff000075a7 */ /* 0x00872400080011ff */
[----:B----4-:R-:W-:Y:S05]  /*5fa0*/  @!P0 NANOSLEEP.SYNCS 0x989680 ;  /* 0x009896800000895d */ /* 0x010fea0003900000 */
[----:B------:R-:W4:Y:S02]  /*5fb0*/  @!P0 SYNCS.PHASECHK.TRANS64 P0, [R0+URZ+0x90], RZ ;  /* 0x000090ff000085a7 */ /* 0x000f2400080010ff */
[----:B----4-:R-:W-:Y:S05]  /*5fc0*/  @!P0 BRA `(.L_x_92) ;  /* 0xfffffffc00f08947 */ /* 0x010fea000383ffff */
[----:B------:R-:W-:Y:S05]  /*5fd0*/  BRA `(.L_x_93) ;  /* 0xffffffb400347947 */ /* 0x000fea000383ffff */
.L_x_30:
[----:B------:R-:W-:Y:S02]  /*5fe0*/  MOV R4, UR4 ;  /* 0x0000000400047c02 */ /* 0x000fe40008000f00 */
[----:B------:R-:W-:Y:S02]  /*5ff0*/  MOV R5, UR4 ;  /* 0x0000000400057c02 */ /* 0x000fe40008000f00 */
[----:B------:R-:W-:-:S07]  /*6000*/  MOV R0, UR5 ;  /* 0x0000000500007c02 */ /* 0x000fce0008000f00 */
.L_x_94:
[----:B-1----:R1:W3:Y:S02]  /*6010*/  SYNCS.PHASECHK.TRANS64.TRYWAIT P0, [R0+URZ+0x38], R5 ;  /* 0x00003805000075a7 */ /* 0x0022e400080011ff */
[----:B---3--:R-:W-:Y:S05]  /*6020*/  @!P0 NANOSLEEP.SYNCS 0x989680 ;  /* 0x009896800000895d */ /* 0x008fea0003900000 */
[----:B------:R-:W3:Y:S02]  /*6030*/  @!P0 SYNCS.PHASECHK.TRANS64 P0, [R0+URZ+0x38], R5 ;  /* 0x00003805000085a7 */ /* 0x000ee400080010ff */
[----:B---3--:R-:W-:Y:S05]  /*6040*/  @!P0 BRA `(.L_x_94) ;  /* 0xfffffffc00f08947 */ /* 0x008fea000383ffff */
[----:B------:R-:W-:Y:S05]  /*6050*/  BRA `(.L_x_29) ;  /* 0xffffffb400ec7947 */ /* 0x000fea000383ffff */
.L_x_33:
[----:B------:R-:W-:-:S07]  /*6060*/  MOV R5, R4 ;  /* 0x0000000400057202 */ /* 0x000fce0000000f00 */
.L_x_95:
[----:B--2---:R2:W3:Y:S02]  /*6070*/  SYNCS.PHASECHK.TRANS64.TRYWAIT P0, [R3+URZ+0x90], R5 ;  /* 0x00009005030075a7 */ /* 0x0044e400080011ff */
[----:B---3--:R-:W-:Y:S05]  /*6080*/  @!P0 NANOSLEEP.SYNCS 0x989680 ;  /* 0x009896800000895d */ /* 0x008fea0003900000 */
[----:B------:R-:W3:Y:S02]  /*6090*/  @!P0 SYNCS.PHASECHK.TRANS64 P0, [R3+URZ+0x90], R5 ;  /* 0x00009005030085a7 */ /* 0x000ee400080010ff */
[----:B---3--:R-:W-:Y:S05]  /*60a0*/  @!P0 BRA `(.L_x_95) ;  /* 0xfffffffc00f08947 */ /* 0x008fea000383ffff */
[----:B------:R-:W-:Y:S05]  /*60b0*/  BRA `(.L_x_96) ;  /* 0xffffffb800887947 */ /* 0x000fea000383ffff */
.L_x_35:
[----:B------:R-:W-:Y:S02]  /*60c0*/  MOV R2, UR4 ;  /* 0x0000000400027c02 */ /* 0x000fe40008000f00 */
[----:B--2---:R-:W-:Y:S02]  /*60d0*/  MOV R3, UR4 ;  /* 0x0000000400037c02 */ /* 0x004fe40008000f00 */
[----:B------:R-:W-:-:S07]  /*60e0*/  MOV R0, UR5 ;  /* 0x0000000500007c02 */ /* 0x000fce0008000f00 */
.L_x_97:
[----:B-1----:R1:W2:Y:S02]  /*60f0*/  SYNCS.PHASECHK.TRANS64.TRYWAIT P0, [R0+URZ+0x38], R3 ;  /* 0x00003803000075a7 */ /* 0x0022a400080011ff */
[----:B--2---:R-:W-:Y:S05]  /*6100*/  @!P0 NANOSLEEP.SYNCS 0x989680 ;  /* 0x009896800000895d */ /* 0x004fea0003900000 */
[----:B------:R-:W2:Y:S02]  /*6110*/  @!P0 SYNCS.PHASECHK.TRANS64 P0, [R0+URZ+0x38], R3 ;  /* 0x00003803000085a7 */ /* 0x000ea400080010ff */
[----:B--2---:R-:W-:Y:S05]  /*6120*/  @!P0 BRA `(.L_x_97) ;  /* 0xfffffffc00f08947 */ /* 0x004fea000383ffff */
[----:B------:R-:W-:Y:S05]  /*6130*/  BRA `(.L_x_98) ;  /* 0xffffffbc00207947 */ /* 0x000fea000383ffff */
.L_x_37:
[----:B------:R-:W-:-:S07]  /*6140*/  MOV R2, UR12 ;  /* 0x0000000c00027c02 */ /* 0x000fce0008000f00 */
.L_x_99:
[----:B-1----:R1:W3:Y:S02]  /*6150*/  SYNCS.PHASECHK.TRANS64.TRYWAIT P0, [R2+URZ+0x90], RZ ;  /* 0x000090ff020075a7 */ /* 0x0022e400080011ff */
[----:B---3--:R-:W-:Y:S05]  /*6160*/  @!P0 NANOSLEEP.SYNCS 0x989680 ;  /* 0x009896800000895d */ /* 0x008fea0003900000 */
[----:B------:R-:W3:Y:S02]  /*6170*/  @!P0 SYNCS.PHASECHK.TRANS64 P0, [R2+URZ+0x90], RZ ;  /* 0x000090ff020085a7 */ /* 0x000ee400080010ff */
[----:B---3--:R-:W-:Y:S05]  /*6180*/  @!P0 BRA `(.L_x_99) ;  /* 0xfffffffc00f08947 */ /* 0x008fea000383ffff */
[----:B------:R-:W-:Y:S05]  /*6190*/  BRA `(.L_x_100) ;  /* 0xffffffbc00407947 */ /* 0x000fea000383ffff */
.L_x_40:
[----:B------:R-:W-:Y:S02]  /*61a0*/  MOV R2, UR13 ;  /* 0x0000000d00027c02 */ /* 0x000fe40008000f00 */
[----:B------:R-:W-:Y:S02]  /*61b0*/  MOV R3, UR13 ;  /* 0x0000000d00037c02 */ /* 0x000fe40008000f00 */
[----:B------:R-:W-:-:S07]  /*61c0*/  MOV R0, UR17 ;  /* 0x0000001100007c02 */ /* 0x000fce0008000f00 */
.L_x_101:
[----:B-1----:R1:W2:Y:S02]  /*61d0*/  SYNCS.PHASECHK.TRANS64.TRYWAIT P0, [R0+URZ+0x80], R3 ;  /* 0x00008003000075a7 */ /* 0x0022a400080011ff */
[----:B--2---:R-:W-:Y:S05]  /*61e0*/  @!P0 NANOSLEEP.SYNCS 0x989680 ;  /* 0x009896800000895d */ /* 0x004fea0003900000 */
[----:B------:R-:W2:Y:S02]  /*61f0*/  @!P0 SYNCS.PHASECHK.TRANS64 P0, [R0+URZ+0x80], R3 ;  /* 0x00008003000085a7 */ /* 0x000ea400080010ff */
[----:B--2---:R-:W-:Y:S05]  /*6200*/  @!P0 BRA `(.L_x_101) ;  /* 0xfffffffc00f08947 */ /* 0x004fea000383ffff */
[----:B------:R-:W-:Y:S05]  /*6210*/  BRA `(.L_x_39) ;  /* 0xffffffc000987947 */ /* 0x000fea000383ffff */
.L_x_43:
[----:B------:R-:W-:Y:S02]  /*6220*/  MOV R2, UR25 ;  /* 0x0000001900027c02 */ /* 0x000fe40008000f00 */
[----:B------:R-:W-:Y:S02]  /*6230*/  MOV R3, UR25 ;  /* 0x0000001900037c02 */ /* 0x000fe40008000f00 */
[----:B------:R-:W-:Y:S07]  /*6240*/  MOV R0, UR13 ;  /* 0x0000000d00007c02 */ /* 0x000fee0008000f00 */
.L_x_102:
[----:B-1----:R1:W2:Y:S02]  /*6250*/  SYNCS.PHASECHK.TRANS64.TRYWAIT P0, [R0+URZ], R3 ;  /* 0x00000003000075a7 */ /* 0x0022a400080011ff */
[----:B--2---:R-:W-:Y:S05]  /*6260*/  @!P0 NANOSLEEP.SYNCS 0x989680 ;  /* 0x009896800000895d */ /* 0x004fea0003900000 */
[----:B------:R-:W2:Y:S02]  /*6270*/  @!P0 SYNCS.PHASECHK.TRANS64 P0, [R0+URZ], R3 ;  /* 0x00000003000085a7 */ /* 0x000ea400080010ff */
[----:B--2---:R-:W-:Y:S05]  /*6280*/  @!P0 BRA `(.L_x_102) ;  /* 0xfffffffc00f08947 */ /* 0x004fea000383ffff */
[----:B------:R-:W-:Y:S05]  /*6290*/  BRA `(.L_x_42) ;  /* 0xffffffc4001c7947 */ /* 0x000fea000383ffff */
.L_x_46:
[-C--:B------:R-:W-:Y:S02]  /*62a0*/  MOV R6, R3.reuse ;  /* 0x0000000300067202 */ /* 0x080fe40000000f00 */
[----:B------:R-:W-:-:S07]  /*62b0*/  MOV R7, R3 ;  /* 0x0000000300077202 */ /* 0x000fce0000000f00 */
.L_x_103:
[----:B--2---:R2:W3:Y:S02]  /*62c0*/  SYNCS.PHASECHK.TRANS64.TRYWAIT P0, [R2+URZ+0x90], R7 ;  /* 0x00009007020075a7 */ /* 0x0044e400080011ff */
[----:B---3--:R-:W-:Y:S05]  /*62d0*/  @!P0 NANOSLEEP.SYNCS 0x989680 ;  /* 0x009896800000895d */ /* 0x008fea0003900000 */
[----:B------:R-:W3:Y:S02]  /*62e0*/  @!P0 SYNCS.PHASECHK.TRANS64 P0, [R2+URZ+0x90], R7 ;  /* 0x00009007020085a7 */ /* 0x000ee400080010ff */
[----:B---3--:R-:W-:Y:S05]  /*62f0*/  @!P0 BRA `(.L_x_103) ;  /* 0xfffffffc00f08947 */ /* 0x008fea000383ffff */
[----:B------:R-:W-:Y:S05]  /*6300*/  BRA `(.L_x_104) ;  /* 0xffffffc400c87947 */ /* 0x000fea000383ffff */
.L_x_61:
[----:B------:R-:W-:-:S07]  /*6310*/  MOV R15, R14 ;  /* 0x0000000e000f7202 */ /* 0x000fce0000000f00 */
.L_x_105:
[----:B-1----:R1:W2:Y:S02]  /*6320*/  SYNCS.PHASECHK.TRANS64.TRYWAIT P0, [R3+URZ], R15 ;  /* 0x0000000f030075a7 */ /* 0x0022a400080011ff */
[----:B--2---:R-:W-:Y:S05]  /*6330*/  @!P0 NANOSLEEP.SYNCS 0x989680 ;  /* 0x009896800000895d */ /* 0x004fea0003900000 */
[----:B------:R-:W2:Y:S02]  /*6340*/  @!P0 SYNCS.PHASECHK.TRANS64 P0, [R3+URZ], R15 ;  /* 0x0000000f030085a7 */ /* 0x000ea400080010ff */
[----:B--2---:R-:W-:Y:S05]  /*6350*/  @!P0 BRA `(.L_x_105) ;  /* 0xfffffffc00f08947 */ /* 0x004fea000383ffff */
[----:B------:R-:W-:Y:S05]  /*6360*/  BRA `(.L_x_60) ;  /* 0xffffffcc009c7947 */ /* 0x000fea000383ffff */
.L_x_64:
[----:B------:R-:W-:-:S07]  /*6370*/  MOV R9, R8 ;  /* 0x0000000800097202 */ /* 0x000fce0000000f00 */
.L_x_106:
[----:B-1----:R1:W2:Y:S02]  /*6380*/  SYNCS.PHASECHK.TRANS64.TRYWAIT P0, [R3+URZ], R9 ;  /* 0x00000009030075a7 */ /* 0x0022a400080011ff */
[----:B--2---:R-:W-:Y:S05]  /*6390*/  @!P0 NANOSLEEP.SYNCS 0x989680 ;  /* 0x009896800000895d */ /* 0x004fea0003900000 */
[----:B------:R-:W2:Y:S02]  /*63a0*/  @!P0 SYNCS.PHASECHK.TRANS64 P0, [R3+URZ], R9 ;  /* 0x00000009030085a7 */ /* 0x000ea400080010ff */
[----:B--2---:R-:W-:Y:S05]  /*63b0*/  @!P0 BRA `(.L_x_106) ;  /* 0xfffffffc00f08947 */ /* 0x004fea000383ffff */
[----:B------:R-:W-:Y:S05]  /*63c0*/  BRA `(.L_x_63) ;  /* 0xffffffd000047947 */ /* 0x000fea000383ffff */
.L_x_65:
[----:B-1----:R1:W2:Y:S02]  /*63d0*/  SYNCS.PHASECHK.TRANS64.TRYWAIT P0, [R3+URZ+0x90], RZ ;  /* 0x000090ff030075a7 */ /* 0x0022a400080011ff */
[----:B--2---:R-:W-:Y:S05]  /*63e0*/  @!P0 NANOSLEEP.SYNCS 0x989680 ;  /* 0x009896800000895d */ /* 0x004fea0003900000 */
[----:B------:R-:W2:Y:S02]  /*63f0*/  @!P0 SYNCS.PHASECHK.TRANS64 P0, [R3+URZ+0x90], RZ ;  /* 0x000090ff030085a7 */ /* 0x000ea400080010ff */
[----:B--2---:R-:W-:Y:S05]  /*6400*/  @!P0 BRA `(.L_x_65) ;  /* 0xfffffffc00f08947 */ /* 0x004fea000383ffff */
[----:B------:R-:W-:Y:S05]  /*6410*/  BRA `(.L_x_107) ;  /* 0xffffffd000687947 */ /* 0x000fea000383ffff */
.L_x_67:
[----:B------:R-:W-:-:S07]  /*6420*/  MOV R7, R6 ;  /* 0x0000000600077202 */ /* 0x000fce0000000f00 */
.L_x_108:
[----:B--2---:R2:W3:Y:S02]  /*6430*/  SYNCS.PHASECHK.TRANS64.TRYWAIT P1, [R55+URZ+0x70], R7 ;  /* 0x00007007370075a7 */ /* 0x0044e400080211ff */
[----:B---3--:R-:W-:Y:S05]  /*6440*/  @!P1 NANOSLEEP.SYNCS 0x989680 ;  /* 0x009896800000995d */ /* 0x008fea0003900000 */
[----:B------:R-:W3:Y:S02]  /*6450*/  @!P1 SYNCS.PHASECHK.TRANS64 P1, [R55+URZ+0x70], R7 ;  /* 0x00007007370095a7 */ /* 0x000ee400080210ff */
[----:B---3--:R-:W-:Y:S05]  /*6460*/  @!P1 BRA `(.L_x_108) ;  /* 0xfffffffc00f09947 */ /* 0x008fea000383ffff */
[----:B------:R-:W-:Y:S05]  /*6470*/  BRA `(.L_x_109) ;  /* 0xffffffd400947947 */ /* 0x000fea000383ffff */
.L_x_75:
[----:B------:R-:W-:-:S07]  /*6480*/  MOV R7, R6 ;  /* 0x0000000600077202 */ /* 0x000fce0000000f00 */
.L_x_110:
[----:B--2---:R2:W3:Y:S02]  /*6490*/  SYNCS.PHASECHK.TRANS64.TRYWAIT P0, [R5+URZ+0x90], R7 ;  /* 0x00009007050075a7 */ /* 0x0044e400080011ff */
[----:B---3--:R-:W-:Y:S05]  /*64a0*/  @!P0 NANOSLEEP.SYNCS 0x989680 ;  /* 0x009896800000895d */ /* 0x008fea0003900000 */
[----:B------:R-:W3:Y:S02]  /*64b0*/  @!P0 SYNCS.PHASECHK.TRANS64 P0, [R5+URZ+0x90], R7 ;  /* 0x00009007050085a7 */ /* 0x000ee400080010ff */
[----:B---3--:R-:W-:Y:S05]  /*64c0*/  @!P0 BRA `(.L_x_110) ;  /* 0xfffffffc00f08947 */ /* 0x008fea000383ffff */
[----:B------:R-:W-:Y:S05]  /*64d0*/  BRA `(.L_x_111) ;  /* 0xfffffff000907947 */ /* 0x000fea000383ffff */
.L_x_82:
[----:B--2---:R2:W3:Y:S02]  /*64e0*/  SYNCS.PHASECHK.TRANS64.TRYWAIT P0, [R3+URZ+0xb0], RZ ;  /* 0x0000b0ff030075a7 */ /* 0x0044e400080011ff */
[----:B---3--:R-:W-:Y:S05]  /*64f0*/  @!P0 NANOSLEEP.SYNCS 0x989680 ;  /* 0x009896800000895d */ /* 0x008fea0003900000 */
[----:B------:R-:W3:Y:S02]  /*6500*/  @!P0 SYNCS.PHASECHK.TRANS64 P0, [R3+URZ+0xb0], RZ ;  /* 0x0000b0ff030085a7 */ /* 0x000ee400080010ff */
[----:B---3--:R-:W-:Y:S05]  /*6510*/  @!P0 BRA `(.L_x_82) ;  /* 0xfffffffc00f08947 */ /* 0x008fea000383ffff */
[----:B------:R-:W-:Y:S05]  /*6520*/  BRA `(.L_x_112) ;  /* 0xfffffff400587947 */ /* 0x000fea000383ffff */
        .weak           $__internal_0_$__cuda_sm10x_tcgen05_guardrail_trap_col_being_dealloced_not_returned_by_alloc
        .type           $__internal_0_$__cuda_sm10x_tcgen05_guardrail_trap_col_being_dealloced_not_returned_by_alloc,@function
        .size           $__internal_0_$__cuda_sm10x_tcgen05_guardrail_trap_col_being_dealloced_not_returned_by_alloc,($__internal_1_$__cuda_sm10x_tcgen05_guardrail_trap_phase_invalid_during_alloc - $__internal_0_$__cuda_sm10x_tcgen05_guardrail_trap_col_being_dealloced_not_returned_by_alloc)
$__internal_0_$__cuda_sm10x_tcgen05_guardrail_trap_col_being_dealloced_not_returned_by_alloc:
[----:B------:R-:W-:Y:S05]  /*6530*/  BPT.TRAP 0x1 ;  /* 0x000000040000795c */ /* 0x000fea0000300000 */
[----:B------:R-:W-:-:S04]  /*6540*/  HFMA2 R5, -RZ, RZ, 0, 0 ;  /* 0x00000000ff057431 */ /* 0x000fc800000001ff */
[----:B------:R-:W-:Y:S05]  /*6550*/  RET.REL.NODEC R4 `(kernel_cutlass_kernel_cudnngrouped_gemmgrouped_gemm_swiglugrouped_gemm_swiglu_quantBlockScaledContiguousGroupedGemmKernel_object_at__TiledMMA_ThrLayoutVMNK21111000_PermutationMNK____MMAAt_0) ;  /* 0xffffff9804a87950 */ /* 0x000fea0003c3ffff */
        .weak           $__internal_1_$__cuda_sm10x_tcgen05_guardrail_trap_phase_invalid_during_alloc
        .type           $__internal_1_$__cuda_sm10x_tcgen05_guardrail_trap_phase_invalid_during_alloc,@function
        .size           $__internal_1_$__cuda_sm10x_tcgen05_guardrail_trap_phase_invalid_during_alloc,($__internal_2_$__cuda_sm10x_tcgen05_guardrail_trap_unallocated_columns_being_dealloced - $__internal_1_$__cuda_sm10x_tcgen05_guardrail_trap_phase_invalid_during_alloc)
$__internal_1_$__cuda_sm10x_tcgen05_guardrail_trap_phase_invalid_during_alloc:
[----:B------:R-:W-:Y:S05]  /*6560*/  BPT.TRAP 0x1 ;  /* 0x000000040000795c */ /* 0x000fea0000300000 */
[----:B------:R-:W-:-:S04]  /*6570*/  MOV R3, 0x0 ;  /* 0x0000000000037802 */ /* 0x000fc80000000f00 */
[----:B------:R-:W-:Y:S05]  /*6580*/  RET.REL.NODEC R2 `(kernel_cutlass_kernel_cudnngrouped_gemmgrouped_gemm_swiglugrouped_gemm_swiglu_quantBlockScaledContiguousGroupedGemmKernel_object_at__TiledMMA_ThrLayoutVMNK21111000_PermutationMNK____MMAAt_0) ;  /* 0xffffff98029c7950 */ /* 0x000fea0003c3ffff */
        .weak           $__internal_2_$__cuda_sm10x_tcgen05_guardrail_trap_unallocated_columns_being_dealloced
        .type           $__internal_2_$__cuda_sm10x_tcgen05_guardrail_trap_unallocated_columns_being_dealloced,@function
        .size           $__internal_2_$__cuda_sm10x_tcgen05_guardrail_trap_unallocated_columns_being_dealloced,(.L_x_116 - $__internal_2_$__cuda_sm10x_tcgen05_guardrail_trap_unallocated_columns_being_dealloced)
$__internal_2_$__cuda_sm10x_tcgen05_guardrail_trap_unallocated_columns_being_dealloced:
[----:B------:R-:W-:Y:S05]  /*6590*/  BPT.TRAP 0x1 ;  /* 0x000000040000795c */ /* 0x000fea0000300000 */
[----:B------:R-:W-:-:S04]  /*65a0*/  HFMA2 R5, -RZ, RZ, 0, 0 ;  /* 0x00000000ff057431 */ /* 0x000fc800000001ff */
[----:B------:R-:W-:Y:S05]  /*65b0*/  RET.REL.NODEC R4 `(kernel_cutlass_kernel_cudnngrouped_gemmgrouped_gemm_swiglugrouped_gemm_swiglu_quantBlockScaledContiguousGroupedGemmKernel_object_at__TiledMMA_ThrLayoutVMNK21111000_PermutationMNK____MMAAt_0) ;  /* 0xffffff9804907950 */ /* 0x000fea0003c3ffff */
.L_x_113:
[----:B------:R-:W-:-:S00]  /*65c0*/  BRA `(.L_x_113) ;  /* 0xfffffffc00fc7947 */ /* 0x000fc0000383ffff */
[----:B------:R-:W-:-:S00]  /*65d0*/  NOP ;  /* 0x0000000000007918 */ /* 0x000fc00000000000 */
        /* <DEDUP_REMOVED lines=10> */
.L_x_116:


//--------------------- .nv.shared.kernel_cutlass_kernel_cudnngrouped_gemmgrouped_gemm_swiglugrouped_gemm_swiglu_quantBlockScaledContiguousGroupedGemmKernel_object_at__TiledMMA_ThrLayoutVMNK21111000_PermutationMNK____MMAAt_0 --------------------------
	.section	.nv.shared.kernel_cutlass_kernel_cudnngrouped_gemmgrouped_gemm_swiglugrouped_gemm_swiglu_quantBlockScaledContiguousGroupedGemmKernel_object_at__TiledMMA_ThrLayoutVMNK21111000_PermutationMNK____MMAAt_0,"aw",@nobits
	.sectionflags	@""
	.align	1024
	.zero		1024


//--------------------- .nv.shared.reserved.0     --------------------------
	.section	.nv.shared.reserved.0,"aw",@nobits
	.align	8
	.weak		__nv_reservedSMEM_offset_0_alias
	.size		__nv_reservedSMEM_offset_0_alias, 0, 64
	.other		__nv_reservedSMEM_offset_0_alias,@"STO_CUDA_RESERVED_SHARED STV_DEFAULT"
__nv_reservedSMEM_offset_0_alias:
	.zero		0
.nv.shared.reserved.0:
	.zero		64
	.weak		__nv_reservedSMEM_allocation_phase
	.type		__nv_reservedSMEM_allocation_phase,@object
	.size		__nv_reservedSMEM_allocation_phase,(.L_0 - __nv_reservedSMEM_allocation_phase)
__nv_reservedSMEM_allocation_phase:
	.zero		1
.L_0:
	.zero		7
	.weak		__nv_reservedSMEM_devtool_atexit_pc
	.type		__nv_reservedSMEM_devtool_atexit_pc,@object
	.size		__nv_reservedSMEM_devtool_atexit_pc,(__nv_reservedSMEM_allocation_mask - __nv_reservedSMEM_devtool_atexit_pc)
__nv_reservedSMEM_devtool_atexit_pc:
	.zero		8
	.weak		__nv_reservedSMEM_allocation_mask
	.type		__nv_reservedSMEM_allocation_mask,@object
	.size		__nv_reservedSMEM_allocation_mask,(.L_2 - __nv_reservedSMEM_allocation_mask)
__nv_reservedSMEM_allocation_mask:
	.zero		4
.L_2:
	.zero		4
	.weak		__nv_reservedSMEM_tmem_allocation_pipeline_mbarrier
	.type		__nv_reservedSMEM_tmem_allocation_pipeline_mbarrier,@object
	.size		__nv_reservedSMEM_tmem_allocation_pipeline_mbarrier,(__nv_reservedSMEM_tmem_allocation_pipeline_mbarrier_parity - __nv_reservedSMEM_tmem_allocation_pipeline_mbarrier)
__nv_reservedSMEM_tmem_allocation_pipeline_mbarrier:
	.zero		8
	.weak		__nv_reservedSMEM_tmem_allocation_pipeline_mbarrier_parity
	.type		__nv_reservedSMEM_tmem_allocation_pipeline_mbarrier_parity,@object
	.size		__nv_reservedSMEM_tmem_allocation_pipeline_mbarrier_parity,(.L_4 - __nv_reservedSMEM_tmem_allocation_pipeline_mbarrier_parity)
__nv_reservedSMEM_tmem_allocation_pipeline_mbarrier_parity:
	.zero		4
.L_4:


//--------------------- .nv.constant0.kernel_cutlass_kernel_cudnngrouped_gemmgrouped_gemm_swiglugrouped_gemm_swiglu_quantBlockScaledContiguousGroupedGemmKernel_object_at__TiledMMA_ThrLayoutVMNK21111000_PermutationMNK____MMAAt_0 --------------------------
	.section	.nv.constant0.kernel_cutlass_kernel_cudnngrouped_gemmgrouped_gemm_swiglugrouped_gemm_swiglu_quantBlockScaledContiguousGroupedGemmKernel_object_at__TiledMMA_ThrLayoutVMNK21111000_PermutationMNK____MMAAt_0,"a",@progbits
	.sectionflags	@""
	.align	4
.nv.constant0.kernel_cutlass_kernel_cudnngrouped_gemmgrouped_gemm_swiglugrouped_gemm_swiglu_quantBlockScaledContiguousGroupedGemmKernel_object_at__TiledMMA_ThrLayoutVMNK21111000_PermutationMNK____MMAAt_0:
	.zero		1924


//--------------------- SYMBOLS --------------------------

	.type		.nv.reservedSmem.offset0,@object
	.size		.nv.reservedSmem.offset0,0x4
	.type		.nv.reservedSmem.cap,@object
	.size		.nv.reservedSmem.cap,0x4
